// auto-generated by cutlass_sweep.gemm — config: {"arch": "sm_100", "cluster_m": 4, "cluster_n": 1, "dtype": "bf16", "dtype_b": "bf16", "layout": "nt", "stages": 0, "tile_k": 64, "tile_m": 256, "tile_n": 128}
#include "cutlass/cutlass.h"
#include "cutlass/gemm/collective/collective_builder.hpp"
#include "cutlass/gemm/device/gemm_universal_adapter.h"
#include "cutlass/gemm/kernel/gemm_universal.hpp"
#include "cutlass/epilogue/collective/collective_builder.hpp"

using ElemA = cutlass::bfloat16_t;
using ElemB = cutlass::bfloat16_t;
using ElemCD = cutlass::bfloat16_t;
using Acc  = float;
using TileShape    = cute::Shape<cute::_256, cute::_128, cute::_64>;
using ClusterShape = cute::Shape<cute::_4, cute::_1, cute::_1>;

using CollectiveEpilogue = typename cutlass::epilogue::collective::CollectiveBuilder<
    cutlass::arch::Sm100, cutlass::arch::OpClassTensorOp,
    TileShape, ClusterShape,
    cutlass::epilogue::collective::EpilogueTileAuto,
    Acc, Acc,
    ElemCD, cutlass::layout::RowMajor, 128 / cutlass::sizeof_bits<ElemCD>::value,
    ElemCD, cutlass::layout::RowMajor, 128 / cutlass::sizeof_bits<ElemCD>::value,
    cutlass::epilogue::collective::EpilogueScheduleAuto
  >::CollectiveOp;

using CollectiveMainloop = typename cutlass::gemm::collective::CollectiveBuilder<
    cutlass::arch::Sm100, cutlass::arch::OpClassTensorOp,
    ElemA, cutlass::layout::RowMajor, 128 / cutlass::sizeof_bits<ElemA>::value,
    ElemB, cutlass::layout::ColumnMajor, 128 / cutlass::sizeof_bits<ElemB>::value,
    Acc,
    TileShape, ClusterShape,
    cutlass::gemm::collective::StageCountAutoCarveout<static_cast<int>(sizeof(typename CollectiveEpilogue::SharedStorage))>,
    cutlass::gemm::collective::KernelScheduleAuto
  >::CollectiveOp;

using GemmKernel = cutlass::gemm::kernel::GemmUniversal<
    cute::Shape<int,int,int,int>,
    CollectiveMainloop,
    CollectiveEpilogue
>;
using Gemm = cutlass::gemm::device::GemmUniversalAdapter<GemmKernel>;

// Force the device kernel symbol into the cubin without needing a host main.
auto* _anchor = &cutlass::device_kernel<GemmKernel>;


// ===== COMPILED SASS (sm_100a) =====

	.target	sm_100a

	.elftype	@"ET_EXEC"


//--------------------- .note.nv.tkinfo           --------------------------
	.section	.note.nv.tkinfo,"",@"SHT_NOTE"
	.sectionflags	@"SHF_NOTE_NV_TKINFO"
	.tkinfo
        /*0018*/ 	.word	0x00000002
        /*0030*/ 	.string	""
        /*0030*/ 	.string	"ptxas"
        /*0030*/ 	.string	"Cuda compilation tools, release 13.0, V13.0.88"
        /*0030*/ 	.string	"Build cuda_13.0.r13.0/compiler.36424714_0"
        /*0030*/ 	.string	"-arch sm_100a -m 64 "



//--------------------- .note.nv.cuinfo           --------------------------
	.section	.note.nv.cuinfo,"",@"SHT_NOTE"
	.sectionflags	@"SHF_NOTE_NV_CUINFO"
        /*0018*/ 	.short	0x0002
        /*001a*/ 	.short	0x0064
        /*001c*/ 	.short	0x0082
	.zero		2


//--------------------- .nv.info                  --------------------------
	.section	.nv.info,"",@"SHT_CUDA_INFO"
	.align	4


	//----- nvinfo : EIATTR_REGCOUNT
	.align		4
        /*0000*/ 	.byte	0x04, 0x2f
        /*0002*/ 	.short	(.L_19 - .L_18)
	.align		4
.L_18:
        /*0004*/ 	.word	index@(_ZN7cutlass13device_kernelINS_4gemm6kernel13GemmUniversalIN4cute5tupleIJiiiiEEENS1_10collective13CollectiveMmaINS1_35MainloopSm100TmaUmmaWarpSpecializedILi8ELi2ELi4ENS5_IJNS4_1CILi4EEENSA_ILi1EEESC_EEEEENS5_IJNSA_ILi256EEENSA_ILi128EEENSA_ILi64EEEEEENS_10bfloat16_tENS5_IJlSC_lEEESJ_SK_NS4_8TiledMMAINS4_8MMA_AtomIJNS4_26SM100_MMA_F16BF16_2x1SM_SSISJ_SJ_fLi256ELi128ELNS4_4UMMA5MajorE0ELSP_0ELNSO_7ScaleInE0ELSQ_0EEEEEENS4_6LayoutINS5_IJSC_SC_SC_EEENS5_IJNSA_ILi0EEESV_SV_EEEEENS5_IJNS4_10UnderscoreESY_SY_EEEEENS4_18SM100_TMA_2SM_LOADENS4_14ComposedLayoutINS4_7SwizzleILi3ELi4ELi3EEENS4_18smem_ptr_flag_bitsILi16EEENST_INS5_IJNSA_ILi8EEESH_EEENS5_IJSH_SC_EEEEEEEvNS4_8identityENS4_28SM100_TMA_2SM_LOAD_MULTICASTES1B_vS1C_EENS_8epilogue10collective18CollectiveEpilogueINS1F_23Sm100TmaWarpSpecializedILi4ELi2ELi32ELb1ELb0EEEJNS5_IJSG_SG_SH_EEENS5_IJNST_ISG_SC_EENST_INSA_ILi32EEESC_EEEEESJ_SK_SJ_SK_NS1F_6fusion15FusionCallbacksIS1J_NS1P_17LinearCombinationISJ_fSJ_fLNS_15FloatRoundStyleE2EEES1K_S1O_JEEENS4_5SM1004TMEM4LOAD26SM100_TMEM_LOAD_32dp32b32xENS4_13SM90_TMA_LOADENS12_INS13_ILi2ELi4ELi3EEES16_NST_INS5_IJS17_S1M_EEENS5_IJS1M_SC_EEEEEEENS4_39AutoVectorizingCopyWithAssumedAlignmentILi128EEENS4_14SM90_TMA_STOREES24_S26_S26_EEEvvEEEEvNT_6ParamsE)
        /*0008*/ 	.word	0x00000076


	//----- nvinfo : EIATTR_FRAME_SIZE
	.align		4
.L_19:
        /*000c*/ 	.byte	0x04, 0x11
        /*000e*/ 	.short	(.L_21 - .L_20)
	.align		4
.L_20:
        /*0010*/ 	.word	index@($__internal_2_$__cuda_sm10x_tcgen05_guardrail_trap_unallocated_columns_being_dealloced)
        /*0014*/ 	.word	0x00000000


	//----- nvinfo : EIATTR_FRAME_SIZE
	.align		4
.L_21:
        /*0018*/ 	.byte	0x04, 0x11
        /*001a*/ 	.short	(.L_23 - .L_22)
	.align		4
.L_22:
        /*001c*/ 	.word	index@($__internal_1_$__cuda_sm10x_tcgen05_guardrail_trap_phase_invalid_during_alloc)
        /*0020*/ 	.word	0x00000000


	//----- nvinfo : EIATTR_FRAME_SIZE
	.align		4
.L_23:
        /*0024*/ 	.byte	0x04, 0x11
        /*0026*/ 	.short	(.L_25 - .L_24)
	.align		4
.L_24:
        /*0028*/ 	.word	index@($__internal_0_$__cuda_sm10x_tcgen05_guardrail_trap_col_being_dealloced_not_returned_by_alloc)
        /*002c*/ 	.word	0x00000000


	//----- nvinfo : EIATTR_FRAME_SIZE
	.align		4
.L_25:
        /*0030*/ 	.byte	0x04, 0x11
        /*0032*/ 	.short	(.L_27 - .L_26)
	.align		4
.L_26:
        /*0034*/ 	.word	index@(_ZN7cutlass13device_kernelINS_4gemm6kernel13GemmUniversalIN4cute5tupleIJiiiiEEENS1_10collective13CollectiveMmaINS1_35MainloopSm100TmaUmmaWarpSpecializedILi8ELi2ELi4ENS5_IJNS4_1CILi4EEENSA_ILi1EEESC_EEEEENS5_IJNSA_ILi256EEENSA_ILi128EEENSA_ILi64EEEEEENS_10bfloat16_tENS5_IJlSC_lEEESJ_SK_NS4_8TiledMMAINS4_8MMA_AtomIJNS4_26SM100_MMA_F16BF16_2x1SM_SSISJ_SJ_fLi256ELi128ELNS4_4UMMA5MajorE0ELSP_0ELNSO_7ScaleInE0ELSQ_0EEEEEENS4_6LayoutINS5_IJSC_SC_SC_EEENS5_IJNSA_ILi0EEESV_SV_EEEEENS5_IJNS4_10UnderscoreESY_SY_EEEEENS4_18SM100_TMA_2SM_LOADENS4_14ComposedLayoutINS4_7SwizzleILi3ELi4ELi3EEENS4_18smem_ptr_flag_bitsILi16EEENST_INS5_IJNSA_ILi8EEESH_EEENS5_IJSH_SC_EEEEEEEvNS4_8identityENS4_28SM100_TMA_2SM_LOAD_MULTICASTES1B_vS1C_EENS_8epilogue10collective18CollectiveEpilogueINS1F_23Sm100TmaWarpSpecializedILi4ELi2ELi32ELb1ELb0EEEJNS5_IJSG_SG_SH_EEENS5_IJNST_ISG_SC_EENST_INSA_ILi32EEESC_EEEEESJ_SK_SJ_SK_NS1F_6fusion15FusionCallbacksIS1J_NS1P_17LinearCombinationISJ_fSJ_fLNS_15FloatRoundStyleE2EEES1K_S1O_JEEENS4_5SM1004TMEM4LOAD26SM100_TMEM_LOAD_32dp32b32xENS4_13SM90_TMA_LOADENS12_INS13_ILi2ELi4ELi3EEES16_NST_INS5_IJS17_S1M_EEENS5_IJS1M_SC_EEEEEEENS4_39AutoVectorizingCopyWithAssumedAlignmentILi128EEENS4_14SM90_TMA_STOREES24_S26_S26_EEEvvEEEEvNT_6ParamsE)
        /*0038*/ 	.word	0x00000000


	//----- nvinfo : EIATTR_MIN_STACK_SIZE
	.align		4
.L_27:
        /*003c*/ 	.byte	0x04, 0x12
        /*003e*/ 	.short	(.L_29 - .L_28)
	.align		4
.L_28:
        /*0040*/ 	.word	index@(_ZN7cutlass13device_kernelINS_4gemm6kernel13GemmUniversalIN4cute5tupleIJiiiiEEENS1_10collective13CollectiveMmaINS1_35MainloopSm100TmaUmmaWarpSpecializedILi8ELi2ELi4ENS5_IJNS4_1CILi4EEENSA_ILi1EEESC_EEEEENS5_IJNSA_ILi256EEENSA_ILi128EEENSA_ILi64EEEEEENS_10bfloat16_tENS5_IJlSC_lEEESJ_SK_NS4_8TiledMMAINS4_8MMA_AtomIJNS4_26SM100_MMA_F16BF16_2x1SM_SSISJ_SJ_fLi256ELi128ELNS4_4UMMA5MajorE0ELSP_0ELNSO_7ScaleInE0ELSQ_0EEEEEENS4_6LayoutINS5_IJSC_SC_SC_EEENS5_IJNSA_ILi0EEESV_SV_EEEEENS5_IJNS4_10UnderscoreESY_SY_EEEEENS4_18SM100_TMA_2SM_LOADENS4_14ComposedLayoutINS4_7SwizzleILi3ELi4ELi3EEENS4_18smem_ptr_flag_bitsILi16EEENST_INS5_IJNSA_ILi8EEESH_EEENS5_IJSH_SC_EEEEEEEvNS4_8identityENS4_28SM100_TMA_2SM_LOAD_MULTICASTES1B_vS1C_EENS_8epilogue10collective18CollectiveEpilogueINS1F_23Sm100TmaWarpSpecializedILi4ELi2ELi32ELb1ELb0EEEJNS5_IJSG_SG_SH_EEENS5_IJNST_ISG_SC_EENST_INSA_ILi32EEESC_EEEEESJ_SK_SJ_SK_NS1F_6fusion15FusionCallbacksIS1J_NS1P_17LinearCombinationISJ_fSJ_fLNS_15FloatRoundStyleE2EEES1K_S1O_JEEENS4_5SM1004TMEM4LOAD26SM100_TMEM_LOAD_32dp32b32xENS4_13SM90_TMA_LOADENS12_INS13_ILi2ELi4ELi3EEES16_NST_INS5_IJS17_S1M_EEENS5_IJS1M_SC_EEEEEEENS4_39AutoVectorizingCopyWithAssumedAlignmentILi128EEENS4_14SM90_TMA_STOREES24_S26_S26_EEEvvEEEEvNT_6ParamsE)
        /*0044*/ 	.word	0x00000000
.L_29:


//--------------------- .nv.compat                --------------------------
	.section	.nv.compat,"",@"SHT_CUDA_COMPAT_INFO"
	.align	4
        /*0000*/ 	.byte	0x02, 0x09, 0x01, 0x00, 0x02, 0x02, 0x02, 0x00, 0x02, 0x05, 0x05, 0x00, 0x03, 0x07, 0x01, 0x01
        /*0010*/ 	.byte	0x02, 0x03, 0x01, 0x00, 0x02, 0x06, 0x01, 0x00, 0x04, 0x0b, 0x08, 0x00, 0x09, 0x00, 0x00, 0x00
        /*0020*/ 	.byte	0x00, 0x00, 0x00, 0x00


//--------------------- .nv.info._ZN7cutlass13device_kernelINS_4gemm6kernel13GemmUniversalIN4cute5tupleIJiiiiEEENS1_10collective13CollectiveMmaINS1_35MainloopSm100TmaUmmaWarpSpecializedILi8ELi2ELi4ENS5_IJNS4_1CILi4EEENSA_ILi1EEESC_EEEEENS5_IJNSA_ILi256EEENSA_ILi128EEENSA_ILi64EEEEEENS_10bfloat16_tENS5_IJlSC_lEEESJ_SK_NS4_8TiledMMAINS4_8MMA_AtomIJNS4_26SM100_MMA_F16BF16_2x1SM_SSISJ_SJ_fLi256ELi128ELNS4_4UMMA5MajorE0ELSP_0ELNSO_7ScaleInE0ELSQ_0EEEEEENS4_6LayoutINS5_IJSC_SC_SC_EEENS5_IJNSA_ILi0EEESV_SV_EEEEENS5_IJNS4_10UnderscoreESY_SY_EEEEENS4_18SM100_TMA_2SM_LOADENS4_14ComposedLayoutINS4_7SwizzleILi3ELi4ELi3EEENS4_18smem_ptr_flag_bitsILi16EEENST_INS5_IJNSA_ILi8EEESH_EEENS5_IJSH_SC_EEEEEEEvNS4_8identityENS4_28SM100_TMA_2SM_LOAD_MULTICASTES1B_vS1C_EENS_8epilogue10collective18CollectiveEpilogueINS1F_23Sm100TmaWarpSpecializedILi4ELi2ELi32ELb1ELb0EEEJNS5_IJSG_SG_SH_EEENS5_IJNST_ISG_SC_EENST_INSA_ILi32EEESC_EEEEESJ_SK_SJ_SK_NS1F_6fusion15FusionCallbacksIS1J_NS1P_17LinearCombinationISJ_fSJ_fLNS_15FloatRoundStyleE2EEES1K_S1O_JEEENS4_5SM1004TMEM4LOAD26SM100_TMEM_LOAD_32dp32b32xENS4_13SM90_TMA_LOADENS12_INS13_ILi2ELi4ELi3EEES16_NST_INS5_IJS17_S1M_EEENS5_IJS1M_SC_EEEEEEENS4_39AutoVectorizingCopyWithAssumedAlignmentILi128EEENS4_14SM90_TMA_STOREES24_S26_S26_EEEvvEEEEvNT_6ParamsE --------------------------
	.section	.nv.info._ZN7cutlass13device_kernelINS_4gemm6kernel13GemmUniversalIN4cute5tupleIJiiiiEEENS1_10collective13CollectiveMmaINS1_35MainloopSm100TmaUmmaWarpSpecializedILi8ELi2ELi4ENS5_IJNS4_1CILi4EEENSA_ILi1EEESC_EEEEENS5_IJNSA_ILi256EEENSA_ILi128EEENSA_ILi64EEEEEENS_10bfloat16_tENS5_IJlSC_lEEESJ_SK_NS4_8TiledMMAINS4_8MMA_AtomIJNS4_26SM100_MMA_F16BF16_2x1SM_SSISJ_SJ_fLi256ELi128ELNS4_4UMMA5MajorE0ELSP_0ELNSO_7ScaleInE0ELSQ_0EEEEEENS4_6LayoutINS5_IJSC_SC_SC_EEENS5_IJNSA_ILi0EEESV_SV_EEEEENS5_IJNS4_10UnderscoreESY_SY_EEEEENS4_18SM100_TMA_2SM_LOADENS4_14ComposedLayoutINS4_7SwizzleILi3ELi4ELi3EEENS4_18smem_ptr_flag_bitsILi16EEENST_INS5_IJNSA_ILi8EEESH_EEENS5_IJSH_SC_EEEEEEEvNS4_8identityENS4_28SM100_TMA_2SM_LOAD_MULTICASTES1B_vS1C_EENS_8epilogue10collective18CollectiveEpilogueINS1F_23Sm100TmaWarpSpecializedILi4ELi2ELi32ELb1ELb0EEEJNS5_IJSG_SG_SH_EEENS5_IJNST_ISG_SC_EENST_INSA_ILi32EEESC_EEEEESJ_SK_SJ_SK_NS1F_6fusion15FusionCallbacksIS1J_NS1P_17LinearCombinationISJ_fSJ_fLNS_15FloatRoundStyleE2EEES1K_S1O_JEEENS4_5SM1004TMEM4LOAD26SM100_TMEM_LOAD_32dp32b32xENS4_13SM90_TMA_LOADENS12_INS13_ILi2ELi4ELi3EEES16_NST_INS5_IJS17_S1M_EEENS5_IJS1M_SC_EEEEEEENS4_39AutoVectorizingCopyWithAssumedAlignmentILi128EEENS4_14SM90_TMA_STOREES24_S26_S26_EEEvvEEEEvNT_6ParamsE,"",@"SHT_CUDA_INFO"
	.sectionflags	@""
	.align	4


	//----- nvinfo : EIATTR_CUDA_API_VERSION
	.align		4
        /*0000*/ 	.byte	0x04, 0x37
        /*0002*/ 	.short	(.L_31 - .L_30)
.L_30:
        /*0004*/ 	.word	0x00000082


	//----- nvinfo : EIATTR_KPARAM_INFO
	.align		4
.L_31:
        /*0008*/ 	.byte	0x04, 0x17
        /*000a*/ 	.short	(.L_33 - .L_32)
.L_32:
        /*000c*/ 	.word	0x00000000
        /*0010*/ 	.short	0x0000
        /*0012*/ 	.short	0x0000
        /*0014*/ 	.byte	0x00, 0xf0, 0x01, 0x20


	//----- nvinfo : EIATTR_AT_ENTRY_FRAGMENTS
	.align		4
.L_33:
        /*0018*/ 	.byte	0x04, 0x4f
        /*001a*/ 	.short	(.L_35 - .L_34)


	//   ....[0]....
.L_34:
        /*001c*/ 	.word	0x00000007


	//----- nvinfo : EIATTR_RESERVED_SMEM_USED
	.align		4
.L_35:
        /*0020*/ 	.byte	0x01, 0x41
	.zero		2


	//----- nvinfo : EIATTR_SPARSE_MMA_MASK
	.align		4
        /*0024*/ 	.byte	0x03, 0x50
        /*0026*/ 	.short	0x0000


	//----- nvinfo : EIATTR_TCGEN05_2CTA_USED
	.align		4
        /*0028*/ 	.byte	0x01, 0x52
	.zero		2


	//----- nvinfo : EIATTR_MAXREG_COUNT
	.align		4
        /*002c*/ 	.byte	0x03, 0x1b
        /*002e*/ 	.short	0x00ff


	//----- nvinfo : EIATTR_NUM_BARRIERS
	.align		4
        /*0030*/ 	.byte	0x02, 0x4c
        /*0032*/ 	.byte	0x07
	.zero		1


	//----- nvinfo : EIATTR_EXTERNS
	.align		4
        /*0034*/ 	.byte	0x04, 0x0f
        /*0036*/ 	.short	(.L_37 - .L_36)


	//   ....[0]....
	.align		4
.L_36:
        /*0038*/ 	.word	index@(__assertfail)


	//----- nvinfo : EIATTR_MERCURY_ISA_VERSION
	.align		4
.L_37:
        /*003c*/ 	.byte	0x03, 0x5f
        /*003e*/ 	.short	0x0101


	//----- nvinfo : EIATTR_INT_WARP_WIDE_INSTR_OFFSETS
	.align		4
        /*0040*/ 	.byte	0x04, 0x31
        /*0042*/ 	.short	(.L_39 - .L_38)


	//   ....[0]....
.L_38:
        /*0044*/ 	.word	0x00000e60


	//   ....[1]....
        /*0048*/ 	.word	0x00000f10


	//   ....[2]....
        /*004c*/ 	.word	0x00004650


	//   ....[3]....
        /*0050*/ 	.word	0x00004670


	//   ....[4]....
        /*0054*/ 	.word	0x000046a0


	//   ....[5]....
        /*0058*/ 	.word	0x000052a0


	//   ....[6]....
        /*005c*/ 	.word	0x00005300


	//   ....[7]....
        /*0060*/ 	.word	0x000053e0


	//   ....[8]....
        /*0064*/ 	.word	0x00005460


	//   ....[9]....
        /*0068*/ 	.word	0x00005550


	//   ....[10]....
        /*006c*/ 	.word	0x000055e0


	//   ....[11]....
        /*0070*/ 	.word	0x000056d0


	//   ....[12]....
        /*0074*/ 	.word	0x00005780


	//----- nvinfo : EIATTR_COOP_GROUP_MASK_REGIDS
	.align		4
.L_39:
        /*0078*/ 	.byte	0x04, 0x29
        /*007a*/ 	.short	(.L_41 - .L_40)


	//   ....[0]....
.L_40:
        /*007c*/ 	.word	0xffffffff


	//   ....[1]....
        /*0080*/ 	.word	0xffffffff


	//   ....[2]....
        /*0084*/ 	.word	0xffffffff


	//   ....[3]....
        /*0088*/ 	.word	0xffffffff


	//   ....[4]....
        /*008c*/ 	.word	0xffffffff


	//   ....[5]....
        /*0090*/ 	.word	0xffffffff


	//   ....[6]....
        /*0094*/ 	.word	0xffffffff


	//   ....[7]....
        /*0098*/ 	.word	0xffffffff


	//   ....[8]....
        /*009c*/ 	.word	0xffffffff


	//   ....[9]....
        /*00a0*/ 	.word	0xffffffff


	//   ....[10]....
        /*00a4*/ 	.word	0xffffffff


	//   ....[11]....
        /*00a8*/ 	.word	0xffffffff


	//   ....[12]....
        /*00ac*/ 	.word	0xffffffff


	//   ....[13]....
        /*00b0*/ 	.word	0xffffffff


	//----- nvinfo : EIATTR_COOP_GROUP_INSTR_OFFSETS
	.align		4
.L_41:
        /*00b4*/ 	.byte	0x04, 0x28
        /*00b6*/ 	.short	(.L_43 - .L_42)


	//   ....[0]....
.L_42:
        /*00b8*/ 	.word	0x000000b0


	//   ....[1]....
        /*00bc*/ 	.word	0x00000520


	//   ....[2]....
        /*00c0*/ 	.word	0x00000770


	//   ....[3]....
        /*00c4*/ 	.word	0x00000910


	//   ....[4]....
        /*00c8*/ 	.word	0x00000a10


	//   ....[5]....
        /*00cc*/ 	.word	0x00000b80


	//   ....[6]....
        /*00d0*/ 	.word	0x00000d20


	//   ....[7]....
        /*00d4*/ 	.word	0x00000f80


	//   ....[8]....
        /*00d8*/ 	.word	0x00002300


	//   ....[9]....
        /*00dc*/ 	.word	0x00003430


	//   ....[10]....
        /*00e0*/ 	.word	0x00003900


	//   ....[11]....
        /*00e4*/ 	.word	0x00003930


	//   ....[12]....
        /*00e8*/ 	.word	0x00004550


	//   ....[13]....
        /*00ec*/ 	.word	0x00004760


	//----- nvinfo : EIATTR_VRC_CTA_INIT_COUNT
	.align		4
.L_43:
        /*00f0*/ 	.byte	0x02, 0x4a
        /*00f2*/ 	.byte	0x80
	.zero		1


	//----- nvinfo : EIATTR_SYSCALL_OFFSETS
	.align		4
        /*00f4*/ 	.byte	0x04, 0x46
        /*00f6*/ 	.short	(.L_45 - .L_44)


	//   ....[0]....
.L_44:
        /*00f8*/ 	.word	0x000063e0


	//   ....[1]....
        /*00fc*/ 	.word	0x000064d0


	//   ....[2]....
        /*0100*/ 	.word	0x00006c70


	//   ....[3]....
        /*0104*/ 	.word	0x000078f0


	//   ....[4]....
        /*0108*/ 	.word	0x00008550


	//   ....[5]....
        /*010c*/ 	.word	0x000091a0


	//----- nvinfo : EIATTR_MBARRIER_INSTR_OFFSETS
	.align		4
.L_45:
        /*0110*/ 	.byte	0x04, 0x39
        /*0112*/ 	.short	(.L_47 - .L_46)


	//   ....[0]....
.L_46:
        /*0114*/ 	.word	0x00000660
        /*0118*/ 	.word	0x000000ff
        /*011c*/ 	.word	0x00000000
        /*0120*/ 	.short	0x0100
        /*0122*/ 	.byte	0x04
	.zero		1


	//   ....[1]....
        /*0124*/ 	.word	0x00000670
        /*0128*/ 	.word	0x000000ff
        /*012c*/ 	.word	0x00000040
        /*0130*/ 	.short	0x0100
        /*0132*/ 	.byte	0x04
	.zero		1


	//   ....[2]....
        /*0134*/ 	.word	0x00000680
        /*0138*/ 	.word	0x000000ff
        /*013c*/ 	.word	0x00000008
        /*0140*/ 	.short	0x0100
        /*0142*/ 	.byte	0x04
	.zero		1


	//   ....[3]....
        /*0144*/ 	.word	0x00000690
        /*0148*/ 	.word	0x000000ff
        /*014c*/ 	.word	0x00000048
        /*0150*/ 	.short	0x0100
        /*0152*/ 	.byte	0x04
	.zero		1


	//   ....[4]....
        /*0154*/ 	.word	0x000006a0
        /*0158*/ 	.word	0x000000ff
        /*015c*/ 	.word	0x00000010
        /*0160*/ 	.short	0x0100
        /*0162*/ 	.byte	0x04
	.zero		1


	//   ....[5]....
        /*0164*/ 	.word	0x000006b0
        /*0168*/ 	.word	0x000000ff
        /*016c*/ 	.word	0x00000050
        /*0170*/ 	.short	0x0100
        /*0172*/ 	.byte	0x04
	.zero		1


	//   ....[6]....
        /*0174*/ 	.word	0x000006c0
        /*0178*/ 	.word	0x000000ff
        /*017c*/ 	.word	0x00000018
        /*0180*/ 	.short	0x0100
        /*0182*/ 	.byte	0x04
	.zero		1


	//   ....[7]....
        /*0184*/ 	.word	0x000006d0
        /*0188*/ 	.word	0x000000ff
        /*018c*/ 	.word	0x00000058
        /*0190*/ 	.short	0x0100
        /*0192*/ 	.byte	0x04
	.zero		1


	//   ....[8]....
        /*0194*/ 	.word	0x000006e0
        /*0198*/ 	.word	0x000000ff
        /*019c*/ 	.word	0x00000020
        /*01a0*/ 	.short	0x0100
        /*01a2*/ 	.byte	0x04
	.zero		1


	//   ....[9]....
        /*01a4*/ 	.word	0x000006f0
        /*01a8*/ 	.word	0x000000ff
        /*01ac*/ 	.word	0x00000060
        /*01b0*/ 	.short	0x0100
        /*01b2*/ 	.byte	0x04
	.zero		1


	//   ....[10]....
        /*01b4*/ 	.word	0x00000700
        /*01b8*/ 	.word	0x000000ff
        /*01bc*/ 	.word	0x00000028
        /*01c0*/ 	.short	0x0100
        /*01c2*/ 	.byte	0x04
	.zero		1


	//   ....[11]....
        /*01c4*/ 	.word	0x00000710
        /*01c8*/ 	.word	0x000000ff
        /*01cc*/ 	.word	0x00000068
        /*01d0*/ 	.short	0x0100
        /*01d2*/ 	.byte	0x04
	.zero		1


	//   ....[12]....
        /*01d4*/ 	.word	0x00000720
        /*01d8*/ 	.word	0x000000ff
        /*01dc*/ 	.word	0x00000030
        /*01e0*/ 	.short	0x0100
        /*01e2*/ 	.byte	0x04
	.zero		1


	//   ....[13]....
        /*01e4*/ 	.word	0x00000730
        /*01e8*/ 	.word	0x000000ff
        /*01ec*/ 	.word	0x00000070
        /*01f0*/ 	.short	0x0100
        /*01f2*/ 	.byte	0x04
	.zero		1


	//   ....[14]....
        /*01f4*/ 	.word	0x00000740
        /*01f8*/ 	.word	0x000000ff
        /*01fc*/ 	.word	0x00000038
        /*0200*/ 	.short	0x0100
        /*0202*/ 	.byte	0x04
	.zero		1


	//   ....[15]....
        /*0204*/ 	.word	0x00000750
        /*0208*/ 	.word	0x000000ff
        /*020c*/ 	.word	0x00000078
        /*0210*/ 	.short	0x0100
        /*0212*/ 	.byte	0x04
	.zero		1


	//   ....[16]....
        /*0214*/ 	.word	0x00000880
        /*0218*/ 	.word	0x000000ff
        /*021c*/ 	.word	0x00000080
        /*0220*/ 	.short	0x0100
        /*0222*/ 	.byte	0x04
	.zero		1


	//   ....[17]....
        /*0224*/ 	.word	0x00000890
        /*0228*/ 	.word	0x000000ff
        /*022c*/ 	.word	0x000000a0
        /*0230*/ 	.short	0x0100
        /*0232*/ 	.byte	0x04
	.zero		1


	//   ....[18]....
        /*0234*/ 	.word	0x000008a0
        /*0238*/ 	.word	0x000000ff
        /*023c*/ 	.word	0x00000088
        /*0240*/ 	.short	0x0100
        /*0242*/ 	.byte	0x04
	.zero		1


	//   ....[19]....
        /*0244*/ 	.word	0x000008b0
        /*0248*/ 	.word	0x000000ff
        /*024c*/ 	.word	0x000000a8
        /*0250*/ 	.short	0x0100
        /*0252*/ 	.byte	0x04
	.zero		1


	//   ....[20]....
        /*0254*/ 	.word	0x000008c0
        /*0258*/ 	.word	0x000000ff
        /*025c*/ 	.word	0x00000090
        /*0260*/ 	.short	0x0100
        /*0262*/ 	.byte	0x04
	.zero		1


	//   ....[21]....
        /*0264*/ 	.word	0x000008d0
        /*0268*/ 	.word	0x000000ff
        /*026c*/ 	.word	0x000000b0
        /*0270*/ 	.short	0x0100
        /*0272*/ 	.byte	0x04
	.zero		1


	//   ....[22]....
        /*0274*/ 	.word	0x000008e0
        /*0278*/ 	.word	0x000000ff
        /*027c*/ 	.word	0x00000098
        /*0280*/ 	.short	0x0100
        /*0282*/ 	.byte	0x04
	.zero		1


	//   ....[23]....
        /*0284*/ 	.word	0x000008f0
        /*0288*/ 	.word	0x000000ff
        /*028c*/ 	.word	0x000000b8
        /*0290*/ 	.short	0x0100
        /*0292*/ 	.byte	0x04
	.zero		1


	//   ....[24]....
        /*0294*/ 	.word	0x000009e0
        /*0298*/ 	.word	0x000000ff
        /*029c*/ 	.word	0x000000c0
        /*02a0*/ 	.short	0x0100
        /*02a2*/ 	.byte	0x06
	.zero		1


	//   ....[25]....
        /*02a4*/ 	.word	0x000009f0
        /*02a8*/ 	.word	0x000000ff
        /*02ac*/ 	.word	0x000000c8
        /*02b0*/ 	.short	0x0100
        /*02b2*/ 	.byte	0x06
	.zero		1


	//   ....[26]....
        /*02b4*/ 	.word	0x00000b30
        /*02b8*/ 	.word	0x000000ff
        /*02bc*/ 	.word	0x000000d0
        /*02c0*/ 	.short	0x0100
        /*02c2*/ 	.byte	0x06
	.zero		1


	//   ....[27]....
        /*02c4*/ 	.word	0x00000b40
        /*02c8*/ 	.word	0x000000ff
        /*02cc*/ 	.word	0x000000e0
        /*02d0*/ 	.short	0x0100
        /*02d2*/ 	.byte	0x06
	.zero		1


	//   ....[28]....
        /*02d4*/ 	.word	0x00000b50
        /*02d8*/ 	.word	0x000000ff
        /*02dc*/ 	.word	0x000000d8
        /*02e0*/ 	.short	0x0100
        /*02e2*/ 	.byte	0x06
	.zero		1


	//   ....[29]....
        /*02e4*/ 	.word	0x00000b60
        /*02e8*/ 	.word	0x000000ff
        /*02ec*/ 	.word	0x000000e8
        /*02f0*/ 	.short	0x0100
        /*02f2*/ 	.byte	0x06
	.zero		1


	//   ....[30]....
        /*02f4*/ 	.word	0x00000c90
        /*02f8*/ 	.word	0x000000ff
        /*02fc*/ 	.word	0x000000f0
        /*0300*/ 	.short	0x0100
        /*0302*/ 	.byte	0x04
	.zero		1


	//   ....[31]....
        /*0304*/ 	.word	0x00000ca0
        /*0308*/ 	.word	0x000000ff
        /*030c*/ 	.word	0x00000110
        /*0310*/ 	.short	0x0100
        /*0312*/ 	.byte	0x04
	.zero		1


	//   ....[32]....
        /*0314*/ 	.word	0x00000cb0
        /*0318*/ 	.word	0x000000ff
        /*031c*/ 	.word	0x000000f8
        /*0320*/ 	.short	0x0100
        /*0322*/ 	.byte	0x04
	.zero		1


	//   ....[33]....
        /*0324*/ 	.word	0x00000cc0
        /*0328*/ 	.word	0x000000ff
        /*032c*/ 	.word	0x00000118
        /*0330*/ 	.short	0x0100
        /*0332*/ 	.byte	0x04
	.zero		1


	//   ....[34]....
        /*0334*/ 	.word	0x00000cd0
        /*0338*/ 	.word	0x000000ff
        /*033c*/ 	.word	0x00000100
        /*0340*/ 	.short	0x0100
        /*0342*/ 	.byte	0x04
	.zero		1


	//   ....[35]....
        /*0344*/ 	.word	0x00000ce0
        /*0348*/ 	.word	0x000000ff
        /*034c*/ 	.word	0x00000120
        /*0350*/ 	.short	0x0100
        /*0352*/ 	.byte	0x04
	.zero		1


	//   ....[36]....
        /*0354*/ 	.word	0x00000cf0
        /*0358*/ 	.word	0x000000ff
        /*035c*/ 	.word	0x00000108
        /*0360*/ 	.short	0x0100
        /*0362*/ 	.byte	0x04
	.zero		1


	//   ....[37]....
        /*0364*/ 	.word	0x00000d00
        /*0368*/ 	.word	0x000000ff
        /*036c*/ 	.word	0x00000128
        /*0370*/ 	.short	0x0100
        /*0372*/ 	.byte	0x04
	.zero		1


	//   ....[38]....
        /*0374*/ 	.word	0x00000e00
        /*0378*/ 	.word	0x000000ff
        /*037c*/ 	.word	0x00000130
        /*0380*/ 	.short	0x0100
        /*0382*/ 	.byte	0x04
	.zero		1


	//   ....[39]....
        /*0384*/ 	.word	0x00000e10
        /*0388*/ 	.word	0x000000ff
        /*038c*/ 	.word	0x00000140
        /*0390*/ 	.short	0x0100
        /*0392*/ 	.byte	0x04
	.zero		1


	//   ....[40]....
        /*0394*/ 	.word	0x00000e20
        /*0398*/ 	.word	0x000000ff
        /*039c*/ 	.word	0x00000138
        /*03a0*/ 	.short	0x0100
        /*03a2*/ 	.byte	0x04
	.zero		1


	//   ....[41]....
        /*03a4*/ 	.word	0x00000e30
        /*03a8*/ 	.word	0x000000ff
        /*03ac*/ 	.word	0x00000148
        /*03b0*/ 	.short	0x0100
        /*03b2*/ 	.byte	0x04
	.zero		1


	//   ....[42]....
        /*03b4*/ 	.word	0x00000f30
        /*03b8*/ 	.word	0x000000ff
        /*03bc*/ 	.word	0x00000150
        /*03c0*/ 	.short	0x0100
        /*03c2*/ 	.byte	0x06
	.zero		1


	//   ....[43]....
        /*03c4*/ 	.word	0x00001b40
        /*03c8*/ 	.word	0x00000000
        /*03cc*/ 	.word	0x00000140
        /*03d0*/ 	.short	0x010a
        /*03d2*/ 	.byte	0xff
	.zero		1


	//   ....[44]....
        /*03d4*/ 	.word	0x00001b60
        /*03d8*/ 	.word	0x00000000
        /*03dc*/ 	.word	0x00000130
        /*03e0*/ 	.short	0x0101
        /*03e2*/ 	.byte	0xff
	.zero		1


	//   ....[45]....
        /*03e4*/ 	.word	0x00001c10
        /*03e8*/ 	.word	0x000000ff
        /*03ec*/ 	.word	0x00000040
        /*03f0*/ 	.short	0x010a
        /*03f2*/ 	.byte	0x04
	.zero		1


	//   ....[46]....
        /*03f4*/ 	.word	0x00001ce0
        /*03f8*/ 	.word	0x000000ff
        /*03fc*/ 	.word	0x00000040
        /*0400*/ 	.short	0x010a
        /*0402*/ 	.byte	0x21
	.zero		1


	//   ....[47]....
        /*0404*/ 	.word	0x00001e90
        /*0408*/ 	.word	0x000000ff
        /*040c*/ 	.word	0x00000040
        /*0410*/ 	.short	0x010a
        /*0412*/ 	.byte	0x05
	.zero		1


	//   ....[48]....
        /*0414*/ 	.word	0x00001fb0
        /*0418*/ 	.word	0x000000ff
        /*041c*/ 	.word	0x000000c8
        /*0420*/ 	.short	0x0101
        /*0422*/ 	.byte	0x0d
	.zero		1


	//   ....[49]....
        /*0424*/ 	.word	0x00001fd0
        /*0428*/ 	.word	0x000000ff
        /*042c*/ 	.word	0x00000040
        /*0430*/ 	.short	0x010a
        /*0432*/ 	.byte	0x04
	.zero		1


	//   ....[50]....
        /*0434*/ 	.word	0x00002050
        /*0438*/ 	.word	0x000000ff
        /*043c*/ 	.word	0x00000040
        /*0440*/ 	.short	0x010a
        /*0442*/ 	.byte	0x09
	.zero		1


	//   ....[51]....
        /*0444*/ 	.word	0x00002220
        /*0448*/ 	.word	0x000000ff
        /*044c*/ 	.word	0x00000040
        /*0450*/ 	.short	0x010a
        /*0452*/ 	.byte	0x05
	.zero		1


	//   ....[52]....
        /*0454*/ 	.word	0x00002330
        /*0458*/ 	.word	0x00000003
        /*045c*/ 	.word	0x000000d0
        /*0460*/ 	.short	0x010a
        /*0462*/ 	.byte	0xff
	.zero		1


	//   ....[53]....
        /*0464*/ 	.word	0x00002480
        /*0468*/ 	.word	0x00000000
        /*046c*/ 	.word	0x00000000
        /*0470*/ 	.short	0x0101
        /*0472*/ 	.byte	0xff
	.zero		1


	//   ....[54]....
        /*0474*/ 	.word	0x00002a40
        /*0478*/ 	.word	0x000000ff
        /*047c*/ 	.word	0x00000000
        /*0480*/ 	.short	0x010a
        /*0482*/ 	.byte	0x04
	.zero		1


	//   ....[55]....
        /*0484*/ 	.word	0x00002ad0
        /*0488*/ 	.word	0x000000ff
        /*048c*/ 	.word	0x00000000
        /*0490*/ 	.short	0x010a
        /*0492*/ 	.byte	0x05
	.zero		1


	//   ....[56]....
        /*0494*/ 	.word	0x00002b60
        /*0498*/ 	.word	0x000000ff
        /*049c*/ 	.word	0x00000000
        /*04a0*/ 	.short	0x010a
        /*04a2*/ 	.byte	0x05
	.zero		1


	//   ....[57]....
        /*04a4*/ 	.word	0x00002bf0
        /*04a8*/ 	.word	0x000000ff
        /*04ac*/ 	.word	0x00000000
        /*04b0*/ 	.short	0x010a
        /*04b2*/ 	.byte	0x05
	.zero		1


	//   ....[58]....
        /*04b4*/ 	.word	0x00002c80
        /*04b8*/ 	.word	0x000000ff
        /*04bc*/ 	.word	0x00000000
        /*04c0*/ 	.short	0x010a
        /*04c2*/ 	.byte	0x05
	.zero		1


	//   ....[59]....
        /*04c4*/ 	.word	0x00002d10
        /*04c8*/ 	.word	0x000000ff
        /*04cc*/ 	.word	0x00000000
        /*04d0*/ 	.short	0x010a
        /*04d2*/ 	.byte	0x05
	.zero		1


	//   ....[60]....
        /*04d4*/ 	.word	0x00002da0
        /*04d8*/ 	.word	0x000000ff
        /*04dc*/ 	.word	0x00000000
        /*04e0*/ 	.short	0x010a
        /*04e2*/ 	.byte	0x05
	.zero		1


	//   ....[61]....
        /*04e4*/ 	.word	0x00002e40
        /*04e8*/ 	.word	0x00000000
        /*04ec*/ 	.word	0x00000000
        /*04f0*/ 	.short	0x010a
        /*04f2*/ 	.byte	0xff
	.zero		1


	//   ....[62]....
        /*04f4*/ 	.word	0x00002f80
        /*04f8*/ 	.word	0x00000000
        /*04fc*/ 	.word	0x00000130
        /*0500*/ 	.short	0x010a
        /*0502*/ 	.byte	0xff
	.zero		1


	//   ....[63]....
        /*0504*/ 	.word	0x00002ff0
        /*0508*/ 	.word	0x00000004
        /*050c*/ 	.word	0x00000000
        /*0510*/ 	.short	0x0101
        /*0512*/ 	.byte	0xff
	.zero		1


	//   ....[64]....
        /*0514*/ 	.word	0x00003010
        /*0518*/ 	.word	0x000000ff
        /*051c*/ 	.word	0x000000e0
        /*0520*/ 	.short	0x010a
        /*0522*/ 	.byte	0x04
	.zero		1


	//   ....[65]....
        /*0524*/ 	.word	0x00003130
        /*0528*/ 	.word	0x00000000
        /*052c*/ 	.word	0x000000d0
        /*0530*/ 	.short	0x010a
        /*0532*/ 	.byte	0xff
	.zero		1


	//   ....[66]....
        /*0534*/ 	.word	0x00003230
        /*0538*/ 	.word	0x00000000
        /*053c*/ 	.word	0x00000000
        /*0540*/ 	.short	0x0101
        /*0542*/ 	.byte	0xff
	.zero		1


	//   ....[67]....
        /*0544*/ 	.word	0x000032c0
        /*0548*/ 	.word	0x000000ff
        /*054c*/ 	.word	0x000000e0
        /*0550*/ 	.short	0x0106
        /*0552*/ 	.byte	0x04
	.zero		1


	//   ....[68]....
        /*0554*/ 	.word	0x000032e0
        /*0558*/ 	.word	0x000000ff
        /*055c*/ 	.word	0x000000e0
        /*0560*/ 	.short	0x010a
        /*0562*/ 	.byte	0x04
	.zero		1


	//   ....[69]....
        /*0564*/ 	.word	0x00003370
        /*0568*/ 	.word	0x000000ff
        /*056c*/ 	.word	0x000000e0
        /*0570*/ 	.short	0x0106
        /*0572*/ 	.byte	0x07
	.zero		1


	//   ....[70]....
        /*0574*/ 	.word	0x000033b0
        /*0578*/ 	.word	0x00000000
        /*057c*/ 	.word	0x000000e0
        /*0580*/ 	.short	0x010a
        /*0582*/ 	.byte	0xff
	.zero		1


	//   ....[71]....
        /*0584*/ 	.word	0x00003600
        /*0588*/ 	.word	0x000000ff
        /*058c*/ 	.word	0x00000008
        /*0590*/ 	.short	0x010a
        /*0592*/ 	.byte	0x05
	.zero		1


	//   ....[72]....
        /*0594*/ 	.word	0x00003620
        /*0598*/ 	.word	0x000000ff
        /*059c*/ 	.word	0x00000008
        /*05a0*/ 	.short	0x010a
        /*05a2*/ 	.byte	0x05
	.zero		1


	//   ....[73]....
        /*05a4*/ 	.word	0x000037b0
        /*05a8*/ 	.word	0x000000ff
        /*05ac*/ 	.word	0x00000008
        /*05b0*/ 	.short	0x010a
        /*05b2*/ 	.byte	0x05
	.zero		1


	//   ....[74]....
        /*05b4*/ 	.word	0x000037d0
        /*05b8*/ 	.word	0x000000ff
        /*05bc*/ 	.word	0x00000008
        /*05c0*/ 	.short	0x010a
        /*05c2*/ 	.byte	0x05
	.zero		1


	//   ....[75]....
        /*05c4*/ 	.word	0x00003890
        /*05c8*/ 	.word	0x000000ff
        /*05cc*/ 	.word	0x00000000
        /*05d0*/ 	.short	0x0101
        /*05d2*/ 	.byte	0x04
	.zero		1


	//   ....[76]....
        /*05d4*/ 	.word	0x00003bd0
        /*05d8*/ 	.word	0x00000000
        /*05dc*/ 	.word	0x000000d0
        /*05e0*/ 	.short	0x010a
        /*05e2*/ 	.byte	0xff
	.zero		1


	//   ....[77]....
        /*05e4*/ 	.word	0x00003c90
        /*05e8*/ 	.word	0x00000000
        /*05ec*/ 	.word	0x00000000
        /*05f0*/ 	.short	0x0101
        /*05f2*/ 	.byte	0xff
	.zero		1


	//   ....[78]....
        /*05f4*/ 	.word	0x00003d50
        /*05f8*/ 	.word	0x000000ff
        /*05fc*/ 	.word	0x00000000
        /*0600*/ 	.short	0x010a
        /*0602*/ 	.byte	0x04
	.zero		1


	//   ....[79]....
        /*0604*/ 	.word	0x00003d60
        /*0608*/ 	.word	0x000000ff
        /*060c*/ 	.word	0x00000110
        /*0610*/ 	.short	0x010a
        /*0612*/ 	.byte	0x1f
	.zero		1


	//   ....[80]....
        /*0614*/ 	.word	0x00003e10
        /*0618*/ 	.word	0x000000ff
        /*061c*/ 	.word	0x00000000
        /*0620*/ 	.short	0x010a
        /*0622*/ 	.byte	0x05
	.zero		1


	//   ....[81]....
        /*0624*/ 	.word	0x00003f40
        /*0628*/ 	.word	0x000000ff
        /*062c*/ 	.word	0x00000000
        /*0630*/ 	.short	0x010a
        /*0632*/ 	.byte	0x04
	.zero		1


	//   ....[82]....
        /*0634*/ 	.word	0x00004240
        /*0638*/ 	.word	0x000000ff
        /*063c*/ 	.word	0x00000000
        /*0640*/ 	.short	0x010a
        /*0642*/ 	.byte	0x04
	.zero		1


	//   ....[83]....
        /*0644*/ 	.word	0x000042d0
        /*0648*/ 	.word	0x000000ff
        /*064c*/ 	.word	0x00000000
        /*0650*/ 	.short	0x010a
        /*0652*/ 	.byte	0x05
	.zero		1


	//   ....[84]....
        /*0654*/ 	.word	0x00004360
        /*0658*/ 	.word	0x000000ff
        /*065c*/ 	.word	0x00000000
        /*0660*/ 	.short	0x010a
        /*0662*/ 	.byte	0x05
	.zero		1


	//   ....[85]....
        /*0664*/ 	.word	0x00004400
        /*0668*/ 	.word	0x00000000
        /*066c*/ 	.word	0x00000000
        /*0670*/ 	.short	0x010a
        /*0672*/ 	.byte	0xff
	.zero		1


	//   ....[86]....
        /*0674*/ 	.word	0x00004440
        /*0678*/ 	.word	0x00000000
        /*067c*/ 	.word	0x00000000
        /*0680*/ 	.short	0x010a
        /*0682*/ 	.byte	0xff
	.zero		1


	//   ....[87]....
        /*0684*/ 	.word	0x000044b0
        /*0688*/ 	.word	0x000000ff
        /*068c*/ 	.word	0x00000000
        /*0690*/ 	.short	0x0101
        /*0692*/ 	.byte	0x04
	.zero		1


	//   ....[88]....
        /*0694*/ 	.word	0x000044f0
        /*0698*/ 	.word	0x000000ff
        /*069c*/ 	.word	0x00000150
        /*06a0*/ 	.short	0x010a
        /*06a2*/ 	.byte	0x1a
	.zero		1


	//   ....[89]....
        /*06a4*/ 	.word	0x00004540
        /*06a8*/ 	.word	0x000000ff
        /*06ac*/ 	.word	0x00000000
        /*06b0*/ 	.short	0x0101
        /*06b2*/ 	.byte	0x04
	.zero		1


	//   ....[90]....
        /*06b4*/ 	.word	0x00004a60
        /*06b8*/ 	.word	0x00000008
        /*06bc*/ 	.word	0x000000d0
        /*06c0*/ 	.short	0x010a
        /*06c2*/ 	.byte	0xff
	.zero		1


	//   ....[91]....
        /*06c4*/ 	.word	0x00004bd0
        /*06c8*/ 	.word	0x00000000
        /*06cc*/ 	.word	0x00000000
        /*06d0*/ 	.short	0x0101
        /*06d2*/ 	.byte	0xff
	.zero		1


	//   ....[92]....
        /*06d4*/ 	.word	0x000050b0
        /*06d8*/ 	.word	0x000000ff
        /*06dc*/ 	.word	0x000000c8
        /*06e0*/ 	.short	0x010a
        /*06e2*/ 	.byte	0x15
	.zero		1


	//   ....[93]....
        /*06e4*/ 	.word	0x00005240
        /*06e8*/ 	.word	0x000000ff
        /*06ec*/ 	.word	0x000000a0
        /*06f0*/ 	.short	0x010a
        /*06f2*/ 	.byte	0x15
	.zero		1


	//   ....[94]....
        /*06f4*/ 	.word	0x00005390
        /*06f8*/ 	.word	0x000000ff
        /*06fc*/ 	.word	0x00000080
        /*0700*/ 	.short	0x010b
        /*0702*/ 	.byte	0x15
	.zero		1


	//   ....[95]....
        /*0704*/ 	.word	0x000053a0
        /*0708*/ 	.word	0x000000ff
        /*070c*/ 	.word	0x00000000
        /*0710*/ 	.short	0x0101
        /*0712*/ 	.byte	0x2b
	.zero		1


	//   ....[96]....
        /*0714*/ 	.word	0x000053b0
        /*0718*/ 	.word	0x000000ff
        /*071c*/ 	.word	0x000000a8
        /*0720*/ 	.short	0x010a
        /*0722*/ 	.byte	0x15
	.zero		1


	//   ....[97]....
        /*0724*/ 	.word	0x00005500
        /*0728*/ 	.word	0x000000ff
        /*072c*/ 	.word	0x00000088
        /*0730*/ 	.short	0x010b
        /*0732*/ 	.byte	0x15
	.zero		1


	//   ....[98]....
        /*0734*/ 	.word	0x00005510
        /*0738*/ 	.word	0x000000ff
        /*073c*/ 	.word	0x00000000
        /*0740*/ 	.short	0x0101
        /*0742*/ 	.byte	0x29
	.zero		1


	//   ....[99]....
        /*0744*/ 	.word	0x00005520
        /*0748*/ 	.word	0x000000ff
        /*074c*/ 	.word	0x000000b0
        /*0750*/ 	.short	0x010a
        /*0752*/ 	.byte	0x15
	.zero		1


	//   ....[100]....
        /*0754*/ 	.word	0x00005680
        /*0758*/ 	.word	0x000000ff
        /*075c*/ 	.word	0x00000090
        /*0760*/ 	.short	0x010b
        /*0762*/ 	.byte	0x15
	.zero		1


	//   ....[101]....
        /*0764*/ 	.word	0x00005690
        /*0768*/ 	.word	0x000000ff
        /*076c*/ 	.word	0x00000000
        /*0770*/ 	.short	0x0101
        /*0772*/ 	.byte	0x28
	.zero		1


	//   ....[102]....
        /*0774*/ 	.word	0x000056a0
        /*0778*/ 	.word	0x000000ff
        /*077c*/ 	.word	0x000000b8
        /*0780*/ 	.short	0x010a
        /*0782*/ 	.byte	0x15
	.zero		1


	//   ....[103]....
        /*0784*/ 	.word	0x000058a0
        /*0788*/ 	.word	0x000000ff
        /*078c*/ 	.word	0x00000098
        /*0790*/ 	.short	0x010b
        /*0792*/ 	.byte	0x15
	.zero		1


	//   ....[104]....
        /*0794*/ 	.word	0x000058b0
        /*0798*/ 	.word	0x000000ff
        /*079c*/ 	.word	0x00000000
        /*07a0*/ 	.short	0x0101
        /*07a2*/ 	.byte	0x27
	.zero		1


	//   ....[105]....
        /*07a4*/ 	.word	0x000058e0
        /*07a8*/ 	.word	0x000000ff
        /*07ac*/ 	.word	0x000000a0
        /*07b0*/ 	.short	0x010a
        /*07b2*/ 	.byte	0x15
	.zero		1


	//   ....[106]....
        /*07b4*/ 	.word	0x00005900
        /*07b8*/ 	.word	0x000000ff
        /*07bc*/ 	.word	0x000000a8
        /*07c0*/ 	.short	0x010a
        /*07c2*/ 	.byte	0x15
	.zero		1


	//   ....[107]....
        /*07c4*/ 	.word	0x00005920
        /*07c8*/ 	.word	0x000000ff
        /*07cc*/ 	.word	0x000000b0
        /*07d0*/ 	.short	0x010a
        /*07d2*/ 	.byte	0x15
	.zero		1


	//   ....[108]....
        /*07d4*/ 	.word	0x00005960
        /*07d8*/ 	.word	0x00000000
        /*07dc*/ 	.word	0x000000b8
        /*07e0*/ 	.short	0x010a
        /*07e2*/ 	.byte	0xff
	.zero		1


	//   ....[109]....
        /*07e4*/ 	.word	0x00005c70
        /*07e8*/ 	.word	0x00000003
        /*07ec*/ 	.word	0x000000d0
        /*07f0*/ 	.short	0x010a
        /*07f2*/ 	.byte	0xff
	.zero		1


	//   ....[110]....
        /*07f4*/ 	.word	0x00005df0
        /*07f8*/ 	.word	0x00000000
        /*07fc*/ 	.word	0x00000000
        /*0800*/ 	.short	0x0101
        /*0802*/ 	.byte	0xff
	.zero		1


	//   ....[111]....
        /*0804*/ 	.word	0x00006930
        /*0808*/ 	.word	0x000000ff
        /*080c*/ 	.word	0x00000080
        /*0810*/ 	.short	0x010a
        /*0812*/ 	.byte	0x2c
	.zero		1


	//   ....[112]....
        /*0814*/ 	.word	0x00006970
        /*0818*/ 	.word	0x00000062
        /*081c*/ 	.word	0x000000f0
        /*0820*/ 	.short	0x010a
        /*0822*/ 	.byte	0xff
	.zero		1


	//   ....[113]....
        /*0824*/ 	.word	0x00006a60
        /*0828*/ 	.word	0x000000ff
        /*082c*/ 	.word	0x00000080
        /*0830*/ 	.short	0x010a
        /*0832*/ 	.byte	0x2c
	.zero		1


	//   ....[114]....
        /*0834*/ 	.word	0x00006b50
        /*0838*/ 	.word	0x00000062
        /*083c*/ 	.word	0x000000f0
        /*0840*/ 	.short	0x010a
        /*0842*/ 	.byte	0xff
	.zero		1


	//   ....[115]....
        /*0844*/ 	.word	0x00007620
        /*0848*/ 	.word	0x00000000
        /*084c*/ 	.word	0x00000000
        /*0850*/ 	.short	0x0101
        /*0852*/ 	.byte	0xff
	.zero		1


	//   ....[116]....
        /*0854*/ 	.word	0x00007630
        /*0858*/ 	.word	0x00000003
        /*085c*/ 	.word	0x00000080
        /*0860*/ 	.short	0x010a
        /*0862*/ 	.byte	0xff
	.zero		1


	//   ....[117]....
        /*0864*/ 	.word	0x00007710
        /*0868*/ 	.word	0x00000003
        /*086c*/ 	.word	0x00000080
        /*0870*/ 	.short	0x010a
        /*0872*/ 	.byte	0xff
	.zero		1


	//   ....[118]....
        /*0874*/ 	.word	0x00008280
        /*0878*/ 	.word	0x00000068
        /*087c*/ 	.word	0x00000000
        /*0880*/ 	.short	0x0101
        /*0882*/ 	.byte	0xff
	.zero		1


	//   ....[119]....
        /*0884*/ 	.word	0x000082a0
        /*0888*/ 	.word	0x0000003e
        /*088c*/ 	.word	0x00000080
        /*0890*/ 	.short	0x010a
        /*0892*/ 	.byte	0xff
	.zero		1


	//   ....[120]....
        /*0894*/ 	.word	0x00008370
        /*0898*/ 	.word	0x0000003e
        /*089c*/ 	.word	0x00000080
        /*08a0*/ 	.short	0x010a
        /*08a2*/ 	.byte	0xff
	.zero		1


	//   ....[121]....
        /*08a4*/ 	.word	0x00008ed0
        /*08a8*/ 	.word	0x0000003e
        /*08ac*/ 	.word	0x00000000
        /*08b0*/ 	.short	0x0101
        /*08b2*/ 	.byte	0xff
	.zero		1


	//   ....[122]....
        /*08b4*/ 	.word	0x00008ef0
        /*08b8*/ 	.word	0x0000003d
        /*08bc*/ 	.word	0x00000080
        /*08c0*/ 	.short	0x010a
        /*08c2*/ 	.byte	0xff
	.zero		1


	//   ....[123]....
        /*08c4*/ 	.word	0x00008fc0
        /*08c8*/ 	.word	0x0000003d
        /*08cc*/ 	.word	0x00000080
        /*08d0*/ 	.short	0x010a
        /*08d2*/ 	.byte	0xff
	.zero		1


	//   ....[124]....
        /*08d4*/ 	.word	0x000093b0
        /*08d8*/ 	.word	0x00000062
        /*08dc*/ 	.word	0x00000000
        /*08e0*/ 	.short	0x0101
        /*08e2*/ 	.byte	0xff
	.zero		1


	//   ....[125]....
        /*08e4*/ 	.word	0x00009b70
        /*08e8*/ 	.word	0x00000002
        /*08ec*/ 	.word	0x00000000
        /*08f0*/ 	.short	0x0101
        /*08f2*/ 	.byte	0xff
	.zero		1


	//   ....[126]....
        /*08f4*/ 	.word	0x00009e20
        /*08f8*/ 	.word	0x000000ff
        /*08fc*/ 	.word	0x00000000
        /*0900*/ 	.short	0x0101
        /*0902*/ 	.byte	0x04
	.zero		1


	//   ....[127]....
        /*0904*/ 	.word	0x00009e40
        /*0908*/ 	.word	0x00000000
        /*090c*/ 	.word	0x00000140
        /*0910*/ 	.short	0x010a
        /*0912*/ 	.byte	0xff
	.zero		1


	//   ....[128]....
        /*0914*/ 	.word	0x00009ea0
        /*0918*/ 	.word	0x00000000
        /*091c*/ 	.word	0x00000040
        /*0920*/ 	.short	0x010a
        /*0922*/ 	.byte	0xff
	.zero		1


	//   ....[129]....
        /*0924*/ 	.word	0x00009f00
        /*0928*/ 	.word	0x00000000
        /*092c*/ 	.word	0x00000040
        /*0930*/ 	.short	0x010a
        /*0932*/ 	.byte	0xff
	.zero		1


	//   ....[130]....
        /*0934*/ 	.word	0x00009f50
        /*0938*/ 	.word	0x00000003
        /*093c*/ 	.word	0x000000d0
        /*0940*/ 	.short	0x010a
        /*0942*/ 	.byte	0xff
	.zero		1


	//   ....[131]....
        /*0944*/ 	.word	0x00009fb0
        /*0948*/ 	.word	0x00000000
        /*094c*/ 	.word	0x00000000
        /*0950*/ 	.short	0x010a
        /*0952*/ 	.byte	0xff
	.zero		1


	//   ....[132]....
        /*0954*/ 	.word	0x0000a010
        /*0958*/ 	.word	0x00000000
        /*095c*/ 	.word	0x00000000
        /*0960*/ 	.short	0x010a
        /*0962*/ 	.byte	0xff
	.zero		1


	//   ....[133]....
        /*0964*/ 	.word	0x0000a070
        /*0968*/ 	.word	0x00000000
        /*096c*/ 	.word	0x00000000
        /*0970*/ 	.short	0x010a
        /*0972*/ 	.byte	0xff
	.zero		1


	//   ....[134]....
        /*0974*/ 	.word	0x0000a0d0
        /*0978*/ 	.word	0x00000000
        /*097c*/ 	.word	0x00000000
        /*0980*/ 	.short	0x010a
        /*0982*/ 	.byte	0xff
	.zero		1


	//   ....[135]....
        /*0984*/ 	.word	0x0000a130
        /*0988*/ 	.word	0x00000000
        /*098c*/ 	.word	0x00000000
        /*0990*/ 	.short	0x010a
        /*0992*/ 	.byte	0xff
	.zero		1


	//   ....[136]....
        /*0994*/ 	.word	0x0000a190
        /*0998*/ 	.word	0x00000000
        /*099c*/ 	.word	0x00000000
        /*09a0*/ 	.short	0x010a
        /*09a2*/ 	.byte	0xff
	.zero		1


	//   ....[137]....
        /*09a4*/ 	.word	0x0000a1f0
        /*09a8*/ 	.word	0x00000000
        /*09ac*/ 	.word	0x00000000
        /*09b0*/ 	.short	0x010a
        /*09b2*/ 	.byte	0xff
	.zero		1


	//   ....[138]....
        /*09b4*/ 	.word	0x0000a240
        /*09b8*/ 	.word	0x00000000
        /*09bc*/ 	.word	0x00000130
        /*09c0*/ 	.short	0x010a
        /*09c2*/ 	.byte	0xff
	.zero		1


	//   ....[139]....
        /*09c4*/ 	.word	0x0000a2a0
        /*09c8*/ 	.word	0x00000000
        /*09cc*/ 	.word	0x000000e0
        /*09d0*/ 	.short	0x010a
        /*09d2*/ 	.byte	0xff
	.zero		1


	//   ....[140]....
        /*09d4*/ 	.word	0x0000a2f0
        /*09d8*/ 	.word	0x00000000
        /*09dc*/ 	.word	0x000000d0
        /*09e0*/ 	.short	0x010a
        /*09e2*/ 	.byte	0xff
	.zero		1


	//   ....[141]....
        /*09e4*/ 	.word	0x0000a350
        /*09e8*/ 	.word	0x00000000
        /*09ec*/ 	.word	0x000000e0
        /*09f0*/ 	.short	0x010a
        /*09f2*/ 	.byte	0xff
	.zero		1


	//   ....[142]....
        /*09f4*/ 	.word	0x0000a3b0
        /*09f8*/ 	.word	0x00000005
        /*09fc*/ 	.word	0x00000008
        /*0a00*/ 	.short	0x010a
        /*0a02*/ 	.byte	0xff
	.zero		1


	//   ....[143]....
        /*0a04*/ 	.word	0x0000a4a0
        /*0a08*/ 	.word	0x00000003
        /*0a0c*/ 	.word	0x00000008
        /*0a10*/ 	.short	0x010a
        /*0a12*/ 	.byte	0xff
	.zero		1


	//   ....[144]....
        /*0a14*/ 	.word	0x0000a4f0
        /*0a18*/ 	.word	0x00000000
        /*0a1c*/ 	.word	0x000000d0
        /*0a20*/ 	.short	0x010a
        /*0a22*/ 	.byte	0xff
	.zero		1


	//   ....[145]....
        /*0a24*/ 	.word	0x0000a550
        /*0a28*/ 	.word	0x00000000
        /*0a2c*/ 	.word	0x00000110
        /*0a30*/ 	.short	0x010a
        /*0a32*/ 	.byte	0xff
	.zero		1


	//   ....[146]....
        /*0a34*/ 	.word	0x0000a5b0
        /*0a38*/ 	.word	0x00000000
        /*0a3c*/ 	.word	0x00000000
        /*0a40*/ 	.short	0x010a
        /*0a42*/ 	.byte	0xff
	.zero		1


	//   ....[147]....
        /*0a44*/ 	.word	0x0000a610
        /*0a48*/ 	.word	0x00000000
        /*0a4c*/ 	.word	0x00000000
        /*0a50*/ 	.short	0x010a
        /*0a52*/ 	.byte	0xff
	.zero		1


	//   ....[148]....
        /*0a54*/ 	.word	0x0000a670
        /*0a58*/ 	.word	0x00000000
        /*0a5c*/ 	.word	0x00000000
        /*0a60*/ 	.short	0x010a
        /*0a62*/ 	.byte	0xff
	.zero		1


	//   ....[149]....
        /*0a64*/ 	.word	0x0000a6d0
        /*0a68*/ 	.word	0x00000000
        /*0a6c*/ 	.word	0x00000000
        /*0a70*/ 	.short	0x010a
        /*0a72*/ 	.byte	0xff
	.zero		1


	//   ....[150]....
        /*0a74*/ 	.word	0x0000a730
        /*0a78*/ 	.word	0x00000000
        /*0a7c*/ 	.word	0x00000150
        /*0a80*/ 	.short	0x010a
        /*0a82*/ 	.byte	0xff
	.zero		1


	//   ....[151]....
        /*0a84*/ 	.word	0x0000a780
        /*0a88*/ 	.word	0x00000008
        /*0a8c*/ 	.word	0x000000d0
        /*0a90*/ 	.short	0x010a
        /*0a92*/ 	.byte	0xff
	.zero		1


	//   ....[152]....
        /*0a94*/ 	.word	0x0000a7e0
        /*0a98*/ 	.word	0x00000000
        /*0a9c*/ 	.word	0x000000c8
        /*0aa0*/ 	.short	0x010a
        /*0aa2*/ 	.byte	0xff
	.zero		1


	//   ....[153]....
        /*0aa4*/ 	.word	0x0000a840
        /*0aa8*/ 	.word	0x00000005
        /*0aac*/ 	.word	0x000000a0
        /*0ab0*/ 	.short	0x010a
        /*0ab2*/ 	.byte	0xff
	.zero		1


	//   ....[154]....
        /*0ab4*/ 	.word	0x0000a8a0
        /*0ab8*/ 	.word	0x00000005
        /*0abc*/ 	.word	0x000000a8
        /*0ac0*/ 	.short	0x010a
        /*0ac2*/ 	.byte	0xff
	.zero		1


	//   ....[155]....
        /*0ac4*/ 	.word	0x0000a900
        /*0ac8*/ 	.word	0x00000005
        /*0acc*/ 	.word	0x000000b0
        /*0ad0*/ 	.short	0x010a
        /*0ad2*/ 	.byte	0xff
	.zero		1


	//   ....[156]....
        /*0ad4*/ 	.word	0x0000a960
        /*0ad8*/ 	.word	0x00000005
        /*0adc*/ 	.word	0x000000b8
        /*0ae0*/ 	.short	0x010a
        /*0ae2*/ 	.byte	0xff
	.zero		1


	//   ....[157]....
        /*0ae4*/ 	.word	0x0000a9c0
        /*0ae8*/ 	.word	0x00000000
        /*0aec*/ 	.word	0x000000a0
        /*0af0*/ 	.short	0x010a
        /*0af2*/ 	.byte	0xff
	.zero		1


	//   ....[158]....
        /*0af4*/ 	.word	0x0000aa20
        /*0af8*/ 	.word	0x00000000
        /*0afc*/ 	.word	0x000000a8
        /*0b00*/ 	.short	0x010a
        /*0b02*/ 	.byte	0xff
	.zero		1


	//   ....[159]....
        /*0b04*/ 	.word	0x0000aa80
        /*0b08*/ 	.word	0x00000000
        /*0b0c*/ 	.word	0x000000b0
        /*0b10*/ 	.short	0x010a
        /*0b12*/ 	.byte	0xff
	.zero		1


	//   ....[160]....
        /*0b14*/ 	.word	0x0000aad0
        /*0b18*/ 	.word	0x00000003
        /*0b1c*/ 	.word	0x000000d0
        /*0b20*/ 	.short	0x010a
        /*0b22*/ 	.byte	0xff
	.zero		1


	//   ....[161]....
        /*0b24*/ 	.word	0x0000ab30
        /*0b28*/ 	.word	0x00000000
        /*0b2c*/ 	.word	0x00000080
        /*0b30*/ 	.short	0x010a
        /*0b32*/ 	.byte	0xff
	.zero		1


	//   ....[162]....
        /*0b34*/ 	.word	0x0000ab80
        /*0b38*/ 	.word	0x00000062
        /*0b3c*/ 	.word	0x000000f0
        /*0b40*/ 	.short	0x010a
        /*0b42*/ 	.byte	0xff
	.zero		1


	//   ....[163]....
        /*0b44*/ 	.word	0x0000abd0
        /*0b48*/ 	.word	0x00000003
        /*0b4c*/ 	.word	0x00000080
        /*0b50*/ 	.short	0x010a
        /*0b52*/ 	.byte	0xff
	.zero		1


	//   ....[164]....
        /*0b54*/ 	.word	0x0000ac20
        /*0b58*/ 	.word	0x0000003e
        /*0b5c*/ 	.word	0x00000080
        /*0b60*/ 	.short	0x010a
        /*0b62*/ 	.byte	0xff
	.zero		1


	//   ....[165]....
        /*0b64*/ 	.word	0x0000ac70
        /*0b68*/ 	.word	0x0000003d
        /*0b6c*/ 	.word	0x00000080
        /*0b70*/ 	.short	0x010a
        /*0b72*/ 	.byte	0xff
	.zero		1


	//----- nvinfo : EIATTR_NUM_MBARRIERS
	.align		4
.L_47:
        /*0b74*/ 	.byte	0x03, 0x38
        /*0b76*/ 	.short	0x002b


	//----- nvinfo : EIATTR_EXIT_INSTR_OFFSETS
	.align		4
        /*0b78*/ 	.byte	0x04, 0x1c
        /*0b7a*/ 	.short	(.L_49 - .L_48)


	//   ....[0]....
.L_48:
        /*0b7c*/ 	.word	0x00002e70


	//   ....[1]....
        /*0b80*/ 	.word	0x00003380


	//   ....[2]....
        /*0b84*/ 	.word	0x000033e0


	//   ....[3]....
        /*0b88*/ 	.word	0x00004770


	//   ....[4]....
        /*0b8c*/ 	.word	0x00005990


	//   ....[5]....
        /*0b90*/ 	.word	0x000059d0


	//   ....[6]....
        /*0b94*/ 	.word	0x00009d00


	//   ....[7]....
        /*0b98*/ 	.word	0x00009d80


	//   ....[8]....
        /*0b9c*/ 	.word	0x00009db0


	//   ....[9]....
        /*0ba0*/ 	.word	0x00009e30


	//----- nvinfo : EIATTR_MAX_THREADS
	.align		4
.L_49:
        /*0ba4*/ 	.byte	0x04, 0x05
        /*0ba6*/ 	.short	(.L_51 - .L_50)
.L_50:
        /*0ba8*/ 	.word	0x00000100
        /*0bac*/ 	.word	0x00000001
        /*0bb0*/ 	.word	0x00000001


	//----- nvinfo : EIATTR_CRS_STACK_SIZE
	.align		4
.L_51:
        /*0bb4*/ 	.byte	0x04, 0x1e
        /*0bb6*/ 	.short	(.L_53 - .L_52)
.L_52:
        /*0bb8*/ 	.word	0x00000000


	//----- nvinfo : EIATTR_CBANK_PARAM_SIZE
	.align		4
.L_53:
        /*0bbc*/ 	.byte	0x03, 0x19
        /*0bbe*/ 	.short	0x0800


	//----- nvinfo : EIATTR_PARAM_CBANK
	.align		4
        /*0bc0*/ 	.byte	0x04, 0x0a
        /*0bc2*/ 	.short	(.L_55 - .L_54)
	.align		4
.L_54:
        /*0bc4*/ 	.word	index@(.nv.constant0._ZN7cutlass13device_kernelINS_4gemm6kernel13GemmUniversalIN4cute5tupleIJiiiiEEENS1_10collective13CollectiveMmaINS1_35MainloopSm100TmaUmmaWarpSpecializedILi8ELi2ELi4ENS5_IJNS4_1CILi4EEENSA_ILi1EEESC_EEEEENS5_IJNSA_ILi256EEENSA_ILi128EEENSA_ILi64EEEEEENS_10bfloat16_tENS5_IJlSC_lEEESJ_SK_NS4_8TiledMMAINS4_8MMA_AtomIJNS4_26SM100_MMA_F16BF16_2x1SM_SSISJ_SJ_fLi256ELi128ELNS4_4UMMA5MajorE0ELSP_0ELNSO_7ScaleInE0ELSQ_0EEEEEENS4_6LayoutINS5_IJSC_SC_SC_EEENS5_IJNSA_ILi0EEESV_SV_EEEEENS5_IJNS4_10UnderscoreESY_SY_EEEEENS4_18SM100_TMA_2SM_LOADENS4_14ComposedLayoutINS4_7SwizzleILi3ELi4ELi3EEENS4_18smem_ptr_flag_bitsILi16EEENST_INS5_IJNSA_ILi8EEESH_EEENS5_IJSH_SC_EEEEEEEvNS4_8identityENS4_28SM100_TMA_2SM_LOAD_MULTICASTES1B_vS1C_EENS_8epilogue10collective18CollectiveEpilogueINS1F_23Sm100TmaWarpSpecializedILi4ELi2ELi32ELb1ELb0EEEJNS5_IJSG_SG_SH_EEENS5_IJNST_ISG_SC_EENST_INSA_ILi32EEESC_EEEEESJ_SK_SJ_SK_NS1F_6fusion15FusionCallbacksIS1J_NS1P_17LinearCombinationISJ_fSJ_fLNS_15FloatRoundStyleE2EEES1K_S1O_JEEENS4_5SM1004TMEM4LOAD26SM100_TMEM_LOAD_32dp32b32xENS4_13SM90_TMA_LOADENS12_INS13_ILi2ELi4ELi3EEES16_NST_INS5_IJS17_S1M_EEENS5_IJS1M_SC_EEEEEEENS4_39AutoVectorizingCopyWithAssumedAlignmentILi128EEENS4_14SM90_TMA_STOREES24_S26_S26_EEEvvEEEEvNT_6ParamsE)
        /*0bc8*/ 	.short	0x0380
        /*0bca*/ 	.short	0x0800


	//----- nvinfo : EIATTR_SW_WAR
	.align		4
.L_55:
        /*0bcc*/ 	.byte	0x04, 0x36
        /*0bce*/ 	.short	(.L_57 - .L_56)
.L_56:
        /*0bd0*/ 	.word	0x00000008
.L_57:


//--------------------- .nv.callgraph             --------------------------
	.section	.nv.callgraph,"",@"SHT_CUDA_CALLGRAPH"
	.align	4
	.sectionentsize	8
	.align		4
        /*0000*/ 	.word	0x00000000
	.align		4
        /*0004*/ 	.word	0xffffffff
	.align		4
        /*0008*/ 	.word	index@(_ZN7cutlass13device_kernelINS_4gemm6kernel13GemmUniversalIN4cute5tupleIJiiiiEEENS1_10collective13CollectiveMmaINS1_35MainloopSm100TmaUmmaWarpSpecializedILi8ELi2ELi4ENS5_IJNS4_1CILi4EEENSA_ILi1EEESC_EEEEENS5_IJNSA_ILi256EEENSA_ILi128EEENSA_ILi64EEEEEENS_10bfloat16_tENS5_IJlSC_lEEESJ_SK_NS4_8TiledMMAINS4_8MMA_AtomIJNS4_26SM100_MMA_F16BF16_2x1SM_SSISJ_SJ_fLi256ELi128ELNS4_4UMMA5MajorE0ELSP_0ELNSO_7ScaleInE0ELSQ_0EEEEEENS4_6LayoutINS5_IJSC_SC_SC_EEENS5_IJNSA_ILi0EEESV_SV_EEEEENS5_IJNS4_10UnderscoreESY_SY_EEEEENS4_18SM100_TMA_2SM_LOADENS4_14ComposedLayoutINS4_7SwizzleILi3ELi4ELi3EEENS4_18smem_ptr_flag_bitsILi16EEENST_INS5_IJNSA_ILi8EEESH_EEENS5_IJSH_SC_EEEEEEEvNS4_8identityENS4_28SM100_TMA_2SM_LOAD_MULTICASTES1B_vS1C_EENS_8epilogue10collective18CollectiveEpilogueINS1F_23Sm100TmaWarpSpecializedILi4ELi2ELi32ELb1ELb0EEEJNS5_IJSG_SG_SH_EEENS5_IJNST_ISG_SC_EENST_INSA_ILi32EEESC_EEEEESJ_SK_SJ_SK_NS1F_6fusion15FusionCallbacksIS1J_NS1P_17LinearCombinationISJ_fSJ_fLNS_15FloatRoundStyleE2EEES1K_S1O_JEEENS4_5SM1004TMEM4LOAD26SM100_TMEM_LOAD_32dp32b32xENS4_13SM90_TMA_LOADENS12_INS13_ILi2ELi4ELi3EEES16_NST_INS5_IJS17_S1M_EEENS5_IJS1M_SC_EEEEEEENS4_39AutoVectorizingCopyWithAssumedAlignmentILi128EEENS4_14SM90_TMA_STOREES24_S26_S26_EEEvvEEEEvNT_6ParamsE)
	.align		4
        /*000c*/ 	.word	index@(__assertfail)
	.align		4
        /*0010*/ 	.word	0x00000000
	.align		4
        /*0014*/ 	.word	0xfffffffe
	.align		4
        /*0018*/ 	.word	0x00000000
	.align		4
        /*001c*/ 	.word	0xfffffffd
	.align		4
        /*0020*/ 	.word	0x00000000
	.align		4
        /*0024*/ 	.word	0xfffffffc


//--------------------- .nv.constant4             --------------------------
	.section	.nv.constant4,"a",@progbits
	.align	8
	.align		8
.nv.constant4:
        /*0000*/ 	.dword	__assertfail
	.align		8
        /*0008*/ 	.dword	__unnamed_1
	.align		8
        /*0010*/ 	.dword	__unnamed_2
	.align		8
        /*0018*/ 	.dword	_ZN40_INTERNAL_ae6344f4_4_k_cu_1700eb72_155034cuda3std3__45__cpo5beginE
	.align		8
        /*0020*/ 	.dword	_ZN40_INTERNAL_ae6344f4_4_k_cu_1700eb72_155034cuda3std3__45__cpo3endE
	.align		8
        /*0028*/ 	.dword	_ZN40_INTERNAL_ae6344f4_4_k_cu_1700eb72_155034cuda3std3__45__cpo6cbeginE
	.align		8
        /*0030*/ 	.dword	_ZN40_INTERNAL_ae6344f4_4_k_cu_1700eb72_155034cuda3std3__45__cpo4cendE
	.align		8
        /*0038*/ 	.dword	_ZN40_INTERNAL_ae6344f4_4_k_cu_1700eb72_155034cuda3std3__442_GLOBAL__N__ae6344f4_4_k_cu_1700eb72_155036ignoreE
	.align		8
        /*0040*/ 	.dword	_ZN40_INTERNAL_ae6344f4_4_k_cu_1700eb72_155034cuda3std3__419piecewise_constructE
	.align		8
        /*0048*/ 	.dword	_ZN40_INTERNAL_ae6344f4_4_k_cu_1700eb72_155034cuda3std3__48in_placeE
	.align		8
        /*0050*/ 	.dword	_ZN40_INTERNAL_ae6344f4_4_k_cu_1700eb72_155034cuda3std6ranges3__45__cpo4swapE
	.align		8
        /*0058*/ 	.dword	_ZN40_INTERNAL_ae6344f4_4_k_cu_1700eb72_155034cuda3std6ranges3__45__cpo9iter_moveE
	.align		8
        /*0060*/ 	.dword	_ZN40_INTERNAL_ae6344f4_4_k_cu_1700eb72_155034cute7productE
	.align		8
        /*0068*/ 	.dword	_ZN40_INTERNAL_ae6344f4_4_k_cu_1700eb72_155034cute1_E
	.align		8
        /*0070*/ 	.dword	$str$25
	.align		8
        /*0078*/ 	.dword	$str$26
	.align		8
        /*0080*/ 	.dword	$str$27
	.align		8
        /*0088*/ 	.dword	$str$28


//--------------------- .text._ZN7cutlass13device_kernelINS_4gemm6kernel13GemmUniversalIN4cute5tupleIJiiiiEEENS1_10collective13CollectiveMmaINS1_35MainloopSm100TmaUmmaWarpSpecializedILi8ELi2ELi4ENS5_IJNS4_1CILi4EEENSA_ILi1EEESC_EEEEENS5_IJNSA_ILi256EEENSA_ILi128EEENSA_ILi64EEEEEENS_10bfloat16_tENS5_IJlSC_lEEESJ_SK_NS4_8TiledMMAINS4_8MMA_AtomIJNS4_26SM100_MMA_F16BF16_2x1SM_SSISJ_SJ_fLi256ELi128ELNS4_4UMMA5MajorE0ELSP_0ELNSO_7ScaleInE0ELSQ_0EEEEEENS4_6LayoutINS5_IJSC_SC_SC_EEENS5_IJNSA_ILi0EEESV_SV_EEEEENS5_IJNS4_10UnderscoreESY_SY_EEEEENS4_18SM100_TMA_2SM_LOADENS4_14ComposedLayoutINS4_7SwizzleILi3ELi4ELi3EEENS4_18smem_ptr_flag_bitsILi16EEENST_INS5_IJNSA_ILi8EEESH_EEENS5_IJSH_SC_EEEEEEEvNS4_8identityENS4_28SM100_TMA_2SM_LOAD_MULTICASTES1B_vS1C_EENS_8epilogue10collective18CollectiveEpilogueINS1F_23Sm100TmaWarpSpecializedILi4ELi2ELi32ELb1ELb0EEEJNS5_IJSG_SG_SH_EEENS5_IJNST_ISG_SC_EENST_INSA_ILi32EEESC_EEEEESJ_SK_SJ_SK_NS1F_6fusion15FusionCallbacksIS1J_NS1P_17LinearCombinationISJ_fSJ_fLNS_15FloatRoundStyleE2EEES1K_S1O_JEEENS4_5SM1004TMEM4LOAD26SM100_TMEM_LOAD_32dp32b32xENS4_13SM90_TMA_LOADENS12_INS13_ILi2ELi4ELi3EEES16_NST_INS5_IJS17_S1M_EEENS5_IJS1M_SC_EEEEEEENS4_39AutoVectorizingCopyWithAssumedAlignmentILi128EEENS4_14SM90_TMA_STOREES24_S26_S26_EEEvvEEEEvNT_6ParamsE --------------------------
	.section	.text._ZN7cutlass13device_kernelINS_4gemm6kernel13GemmUniversalIN4cute5tupleIJiiiiEEENS1_10collective13CollectiveMmaINS1_35MainloopSm100TmaUmmaWarpSpecializedILi8ELi2ELi4ENS5_IJNS4_1CILi4EEENSA_ILi1EEESC_EEEEENS5_IJNSA_ILi256EEENSA_ILi128EEENSA_ILi64EEEEEENS_10bfloat16_tENS5_IJlSC_lEEESJ_SK_NS4_8TiledMMAINS4_8MMA_AtomIJNS4_26SM100_MMA_F16BF16_2x1SM_SSISJ_SJ_fLi256ELi128ELNS4_4UMMA5MajorE0ELSP_0ELNSO_7ScaleInE0ELSQ_0EEEEEENS4_6LayoutINS5_IJSC_SC_SC_EEENS5_IJNSA_ILi0EEESV_SV_EEEEENS5_IJNS4_10UnderscoreESY_SY_EEEEENS4_18SM100_TMA_2SM_LOADENS4_14ComposedLayoutINS4_7SwizzleILi3ELi4ELi3EEENS4_18smem_ptr_flag_bitsILi16EEENST_INS5_IJNSA_ILi8EEESH_EEENS5_IJSH_SC_EEEEEEEvNS4_8identityENS4_28SM100_TMA_2SM_LOAD_MULTICASTES1B_vS1C_EENS_8epilogue10collective18CollectiveEpilogueINS1F_23Sm100TmaWarpSpecializedILi4ELi2ELi32ELb1ELb0EEEJNS5_IJSG_SG_SH_EEENS5_IJNST_ISG_SC_EENST_INSA_ILi32EEESC_EEEEESJ_SK_SJ_SK_NS1F_6fusion15FusionCallbacksIS1J_NS1P_17LinearCombinationISJ_fSJ_fLNS_15FloatRoundStyleE2EEES1K_S1O_JEEENS4_5SM1004TMEM4LOAD26SM100_TMEM_LOAD_32dp32b32xENS4_13SM90_TMA_LOADENS12_INS13_ILi2ELi4ELi3EEES16_NST_INS5_IJS17_S1M_EEENS5_IJS1M_SC_EEEEEEENS4_39AutoVectorizingCopyWithAssumedAlignmentILi128EEENS4_14SM90_TMA_STOREES24_S26_S26_EEEvvEEEEvNT_6ParamsE,"ax",@progbits
	.align	128
.text._ZN7cutlass13device_kernelINS_4gemm6kernel13GemmUniversalIN4cute5tupleIJiiiiEEENS1_10collective13CollectiveMmaINS1_35MainloopSm100TmaUmmaWarpSpecializedILi8ELi2ELi4ENS5_IJNS4_1CILi4EEENSA_ILi1EEESC_EEEEENS5_IJNSA_ILi256EEENSA_ILi128EEENSA_ILi64EEEEEENS_10bfloat16_tENS5_IJlSC_lEEESJ_SK_NS4_8TiledMMAINS4_8MMA_AtomIJNS4_26SM100_MMA_F16BF16_2x1SM_SSISJ_SJ_fLi256ELi128ELNS4_4UMMA5MajorE0ELSP_0ELNSO_7ScaleInE0ELSQ_0EEEEEENS4_6LayoutINS5_IJSC_SC_SC_EEENS5_IJNSA_ILi0EEESV_SV_EEEEENS5_IJNS4_10UnderscoreESY_SY_EEEEENS4_18SM100_TMA_2SM_LOADENS4_14ComposedLayoutINS4_7SwizzleILi3ELi4ELi3EEENS4_18smem_ptr_flag_bitsILi16EEENST_INS5_IJNSA_ILi8EEESH_EEENS5_IJSH_SC_EEEEEEEvNS4_8identityENS4_28SM100_TMA_2SM_LOAD_MULTICASTES1B_vS1C_EENS_8epilogue10collective18CollectiveEpilogueINS1F_23Sm100TmaWarpSpecializedILi4ELi2ELi32ELb1ELb0EEEJNS5_IJSG_SG_SH_EEENS5_IJNST_ISG_SC_EENST_INSA_ILi32EEESC_EEEEESJ_SK_SJ_SK_NS1F_6fusion15FusionCallbacksIS1J_NS1P_17LinearCombinationISJ_fSJ_fLNS_15FloatRoundStyleE2EEES1K_S1O_JEEENS4_5SM1004TMEM4LOAD26SM100_TMEM_LOAD_32dp32b32xENS4_13SM90_TMA_LOADENS12_INS13_ILi2ELi4ELi3EEES16_NST_INS5_IJS17_S1M_EEENS5_IJS1M_SC_EEEEEEENS4_39AutoVectorizingCopyWithAssumedAlignmentILi128EEENS4_14SM90_TMA_STOREES24_S26_S26_EEEvvEEEEvNT_6ParamsE:
        .type           _ZN7cutlass13device_kernelINS_4gemm6kernel13GemmUniversalIN4cute5tupleIJiiiiEEENS1_10collective13CollectiveMmaINS1_35MainloopSm100TmaUmmaWarpSpecializedILi8ELi2ELi4ENS5_IJNS4_1CILi4EEENSA_ILi1EEESC_EEEEENS5_IJNSA_ILi256EEENSA_ILi128EEENSA_ILi64EEEEEENS_10bfloat16_tENS5_IJlSC_lEEESJ_SK_NS4_8TiledMMAINS4_8MMA_AtomIJNS4_26SM100_MMA_F16BF16_2x1SM_SSISJ_SJ_fLi256ELi128ELNS4_4UMMA5MajorE0ELSP_0ELNSO_7ScaleInE0ELSQ_0EEEEEENS4_6LayoutINS5_IJSC_SC_SC_EEENS5_IJNSA_ILi0EEESV_SV_EEEEENS5_IJNS4_10UnderscoreESY_SY_EEEEENS4_18SM100_TMA_2SM_LOADENS4_14ComposedLayoutINS4_7SwizzleILi3ELi4ELi3EEENS4_18smem_ptr_flag_bitsILi16EEENST_INS5_IJNSA_ILi8EEESH_EEENS5_IJSH_SC_EEEEEEEvNS4_8identityENS4_28SM100_TMA_2SM_LOAD_MULTICASTES1B_vS1C_EENS_8epilogue10collective18CollectiveEpilogueINS1F_23Sm100TmaWarpSpecializedILi4ELi2ELi32ELb1ELb0EEEJNS5_IJSG_SG_SH_EEENS5_IJNST_ISG_SC_EENST_INSA_ILi32EEESC_EEEEESJ_SK_SJ_SK_NS1F_6fusion15FusionCallbacksIS1J_NS1P_17LinearCombinationISJ_fSJ_fLNS_15FloatRoundStyleE2EEES1K_S1O_JEEENS4_5SM1004TMEM4LOAD26SM100_TMEM_LOAD_32dp32b32xENS4_13SM90_TMA_LOADENS12_INS13_ILi2ELi4ELi3EEES16_NST_INS5_IJS17_S1M_EEENS5_IJS1M_SC_EEEEEEENS4_39AutoVectorizingCopyWithAssumedAlignmentILi128EEENS4_14SM90_TMA_STOREES24_S26_S26_EEEvvEEEEvNT_6ParamsE,@function
        .size           _ZN7cutlass13device_kernelINS_4gemm6kernel13GemmUniversalIN4cute5tupleIJiiiiEEENS1_10collective13CollectiveMmaINS1_35MainloopSm100TmaUmmaWarpSpecializedILi8ELi2ELi4ENS5_IJNS4_1CILi4EEENSA_ILi1EEESC_EEEEENS5_IJNSA_ILi256EEENSA_ILi128EEENSA_ILi64EEEEEENS_10bfloat16_tENS5_IJlSC_lEEESJ_SK_NS4_8TiledMMAINS4_8MMA_AtomIJNS4_26SM100_MMA_F16BF16_2x1SM_SSISJ_SJ_fLi256ELi128ELNS4_4UMMA5MajorE0ELSP_0ELNSO_7ScaleInE0ELSQ_0EEEEEENS4_6LayoutINS5_IJSC_SC_SC_EEENS5_IJNSA_ILi0EEESV_SV_EEEEENS5_IJNS4_10UnderscoreESY_SY_EEEEENS4_18SM100_TMA_2SM_LOADENS4_14ComposedLayoutINS4_7SwizzleILi3ELi4ELi3EEENS4_18smem_ptr_flag_bitsILi16EEENST_INS5_IJNSA_ILi8EEESH_EEENS5_IJSH_SC_EEEEEEEvNS4_8identityENS4_28SM100_TMA_2SM_LOAD_MULTICASTES1B_vS1C_EENS_8epilogue10collective18CollectiveEpilogueINS1F_23Sm100TmaWarpSpecializedILi4ELi2ELi32ELb1ELb0EEEJNS5_IJSG_SG_SH_EEENS5_IJNST_ISG_SC_EENST_INSA_ILi32EEESC_EEEEESJ_SK_SJ_SK_NS1F_6fusion15FusionCallbacksIS1J_NS1P_17LinearCombinationISJ_fSJ_fLNS_15FloatRoundStyleE2EEES1K_S1O_JEEENS4_5SM1004TMEM4LOAD26SM100_TMEM_LOAD_32dp32b32xENS4_13SM90_TMA_LOADENS12_INS13_ILi2ELi4ELi3EEES16_NST_INS5_IJS17_S1M_EEENS5_IJS1M_SC_EEEEEEENS4_39AutoVectorizingCopyWithAssumedAlignmentILi128EEENS4_14SM90_TMA_STOREES24_S26_S26_EEEvvEEEEvNT_6ParamsE,(.L_x_209 - _ZN7cutlass13device_kernelINS_4gemm6kernel13GemmUniversalIN4cute5tupleIJiiiiEEENS1_10collective13CollectiveMmaINS1_35MainloopSm100TmaUmmaWarpSpecializedILi8ELi2ELi4ENS5_IJNS4_1CILi4EEENSA_ILi1EEESC_EEEEENS5_IJNSA_ILi256EEENSA_ILi128EEENSA_ILi64EEEEEENS_10bfloat16_tENS5_IJlSC_lEEESJ_SK_NS4_8TiledMMAINS4_8MMA_AtomIJNS4_26SM100_MMA_F16BF16_2x1SM_SSISJ_SJ_fLi256ELi128ELNS4_4UMMA5MajorE0ELSP_0ELNSO_7ScaleInE0ELSQ_0EEEEEENS4_6LayoutINS5_IJSC_SC_SC_EEENS5_IJNSA_ILi0EEESV_SV_EEEEENS5_IJNS4_10UnderscoreESY_SY_EEEEENS4_18SM100_TMA_2SM_LOADENS4_14ComposedLayoutINS4_7SwizzleILi3ELi4ELi3EEENS4_18smem_ptr_flag_bitsILi16EEENST_INS5_IJNSA_ILi8EEESH_EEENS5_IJSH_SC_EEEEEEEvNS4_8identityENS4_28SM100_TMA_2SM_LOAD_MULTICASTES1B_vS1C_EENS_8epilogue10collective18CollectiveEpilogueINS1F_23Sm100TmaWarpSpecializedILi4ELi2ELi32ELb1ELb0EEEJNS5_IJSG_SG_SH_EEENS5_IJNST_ISG_SC_EENST_INSA_ILi32EEESC_EEEEESJ_SK_SJ_SK_NS1F_6fusion15FusionCallbacksIS1J_NS1P_17LinearCombinationISJ_fSJ_fLNS_15FloatRoundStyleE2EEES1K_S1O_JEEENS4_5SM1004TMEM4LOAD26SM100_TMEM_LOAD_32dp32b32xENS4_13SM90_TMA_LOADENS12_INS13_ILi2ELi4ELi3EEES16_NST_INS5_IJS17_S1M_EEENS5_IJS1M_SC_EEEEEEENS4_39AutoVectorizingCopyWithAssumedAlignmentILi128EEENS4_14SM90_TMA_STOREES24_S26_S26_EEEvvEEEEvNT_6ParamsE)
        .other          _ZN7cutlass13device_kernelINS_4gemm6kernel13GemmUniversalIN4cute5tupleIJiiiiEEENS1_10collective13CollectiveMmaINS1_35MainloopSm100TmaUmmaWarpSpecializedILi8ELi2ELi4ENS5_IJNS4_1CILi4EEENSA_ILi1EEESC_EEEEENS5_IJNSA_ILi256EEENSA_ILi128EEENSA_ILi64EEEEEENS_10bfloat16_tENS5_IJlSC_lEEESJ_SK_NS4_8TiledMMAINS4_8MMA_AtomIJNS4_26SM100_MMA_F16BF16_2x1SM_SSISJ_SJ_fLi256ELi128ELNS4_4UMMA5MajorE0ELSP_0ELNSO_7ScaleInE0ELSQ_0EEEEEENS4_6LayoutINS5_IJSC_SC_SC_EEENS5_IJNSA_ILi0EEESV_SV_EEEEENS5_IJNS4_10UnderscoreESY_SY_EEEEENS4_18SM100_TMA_2SM_LOADENS4_14ComposedLayoutINS4_7SwizzleILi3ELi4ELi3EEENS4_18smem_ptr_flag_bitsILi16EEENST_INS5_IJNSA_ILi8EEESH_EEENS5_IJSH_SC_EEEEEEEvNS4_8identityENS4_28SM100_TMA_2SM_LOAD_MULTICASTES1B_vS1C_EENS_8epilogue10collective18CollectiveEpilogueINS1F_23Sm100TmaWarpSpecializedILi4ELi2ELi32ELb1ELb0EEEJNS5_IJSG_SG_SH_EEENS5_IJNST_ISG_SC_EENST_INSA_ILi32EEESC_EEEEESJ_SK_SJ_SK_NS1F_6fusion15FusionCallbacksIS1J_NS1P_17LinearCombinationISJ_fSJ_fLNS_15FloatRoundStyleE2EEES1K_S1O_JEEENS4_5SM1004TMEM4LOAD26SM100_TMEM_LOAD_32dp32b32xENS4_13SM90_TMA_LOADENS12_INS13_ILi2ELi4ELi3EEES16_NST_INS5_IJS17_S1M_EEENS5_IJS1M_SC_EEEEEEENS4_39AutoVectorizingCopyWithAssumedAlignmentILi128EEENS4_14SM90_TMA_STOREES24_S26_S26_EEEvvEEEEvNT_6ParamsE,@"STO_CUDA_ENTRY STV_DEFAULT"
_ZN7cutlass13device_kernelINS_4gemm6kernel13GemmUniversalIN4cute5tupleIJiiiiEEENS1_10collective13CollectiveMmaINS1_35MainloopSm100TmaUmmaWarpSpecializedILi8ELi2ELi4ENS5_IJNS4_1CILi4EEENSA_ILi1EEESC_EEEEENS5_IJNSA_ILi256EEENSA_ILi128EEENSA_ILi64EEEEEENS_10bfloat16_tENS5_IJlSC_lEEESJ_SK_NS4_8TiledMMAINS4_8MMA_AtomIJNS4_26SM100_MMA_F16BF16_2x1SM_SSISJ_SJ_fLi256ELi128ELNS4_4UMMA5MajorE0ELSP_0ELNSO_7ScaleInE0ELSQ_0EEEEEENS4_6LayoutINS5_IJSC_SC_SC_EEENS5_IJNSA_ILi0EEESV_SV_EEEEENS5_IJNS4_10UnderscoreESY_SY_EEEEENS4_18SM100_TMA_2SM_LOADENS4_14ComposedLayoutINS4_7SwizzleILi3ELi4ELi3EEENS4_18smem_ptr_flag_bitsILi16EEENST_INS5_IJNSA_ILi8EEESH_EEENS5_IJSH_SC_EEEEEEEvNS4_8identityENS4_28SM100_TMA_2SM_LOAD_MULTICASTES1B_vS1C_EENS_8epilogue10collective18CollectiveEpilogueINS1F_23Sm100TmaWarpSpecializedILi4ELi2ELi32ELb1ELb0EEEJNS5_IJSG_SG_SH_EEENS5_IJNST_ISG_SC_EENST_INSA_ILi32EEESC_EEEEESJ_SK_SJ_SK_NS1F_6fusion15FusionCallbacksIS1J_NS1P_17LinearCombinationISJ_fSJ_fLNS_15FloatRoundStyleE2EEES1K_S1O_JEEENS4_5SM1004TMEM4LOAD26SM100_TMEM_LOAD_32dp32b32xENS4_13SM90_TMA_LOADENS12_INS13_ILi2ELi4ELi3EEES16_NST_INS5_IJS17_S1M_EEENS5_IJS1M_SC_EEEEEEENS4_39AutoVectorizingCopyWithAssumedAlignmentILi128EEENS4_14SM90_TMA_STOREES24_S26_S26_EEEvvEEEEvNT_6ParamsE:
[----:B------:R-:W1:Y:S01]  /*0000*/  LDC R1, c[0x0][0x37c] ;  /* 0x0000df00ff017b82 */ /* 0x000e620000000800 */
[----:B------:R-:W2:Y:S01]  /*0010*/  S2R R95, SR_TID.X ;  /* 0x00000000005f7919 */ /* 0x000ea20000002100 */
[----:B------:R-:W3:Y:S06]  /*0020*/  LDCU.64 UR8, c[0x0][0x890] ;  /* 0x00011200ff0877ac */ /* 0x000eec0008000a00 */
[----:B------:R-:W4:Y:S01]  /*0030*/  S2UR UR4, SR_CgaCtaId ;  /* 0x00000000000479c3 */ /* 0x000f220000008800 */
[----:B------:R-:W-:Y:S02]  /*0040*/  PRMT R80, RZ, 0x7610, R80 ;  /* 0x00007610ff507816 */ /* 0x000fe40000000050 */
[----:B------:R-:W-:Y:S01]  /*0050*/  ELECT P1, URZ, PT ;  /* 0x0000000000ff782f */ /* 0x000fe20003820000 */
[----:B---3--:R-:W-:-:S04]  /*0060*/  UISETP.NE.U32.AND UP0, UPT, UR8, URZ, UPT ;  /* 0x000000ff0800728c */ /* 0x008fc8000bf05070 */
[----:B------:R-:W-:Y:S02]  /*0070*/  UISETP.NE.AND.EX UP0, UPT, UR9, URZ, UPT, UP0 ;  /* 0x000000ff0900728c */ /* 0x000fe4000bf05300 */
[----:B----4-:R-:W-:Y:S02]  /*0080*/  ULOP3.LUT UR46, UR4, 0x1, URZ, 0xc0, !UPT ;  /* 0x00000001042e7892 */ /* 0x010fe4000f8ec0ff */
[----:B------:R-:W-:Y:S01]  /*0090*/  ULOP3.LUT UR45, UR4, 0x1, URZ, 0x3c, !UPT ;  /* 0x00000001042d7892 */ /* 0x000fe2000f8e3cff */
[----:B--2---:R-:W-:-:S05]  /*00a0*/  SHF.R.U32.HI R81, RZ, 0x5, R95 ;  /* 0x00000005ff517819 */ /* 0x004fca000001165f */
[----:B------:R-:W2:Y:S02]  /*00b0*/  SHFL.IDX PT, R0, R81, RZ, 0x1f ;  /* 0x00001fff51007589 */ /* 0x000ea400000e0000 */
[----:B--2---:R-:W-:Y:S01]  /*00c0*/  R2UR UR20, R0 ;  /* 0x00000000001472ca */ /* 0x004fe200000e0000 */
[----:B-1----:R-:W-:-:S14]  /*00d0*/  BRA.U UP0, `(.L_x_0) ;  /* 0x0000000100307547 */ /* 0x002fdc000b800000 */
[----:B------:R-:W1:Y:S02]  /*00e0*/  LDCU.64 UR4, c[0x0][0x888] ;  /* 0x00011100ff0477ac */ /* 0x000e640008000a00 */
[----:B-1----:R-:W-:-:S04]  /*00f0*/  UISETP.NE.U32.AND UP0, UPT, UR4, URZ, UPT ;  /* 0x000000ff0400728c */ /* 0x002fc8000bf05070 */
[----:B------:R-:W-:-:S09]  /*0100*/  UISETP.NE.AND.EX UP0, UPT, UR5, URZ, UPT, UP0 ;  /* 0x000000ff0500728c */ /* 0x000fd2000bf05300 */
[----:B------:R-:W-:Y:S05]  /*0110*/  BRA.U !UP0, `(.L_x_1) ;  /* 0x0000000108147547 */ /* 0x000fea000b800000 */
[----:B------:R-:W1:Y:S01]  /*0120*/  LDC.64 R2, c[0x0][0x888] ;  /* 0x00022200ff027b82 */ /* 0x000e620000000a00 */
[----:B------:R-:W1:Y:S02]  /*0130*/  LDCU.64 UR4, c[0x0][0x358] ;  /* 0x00006b00ff0477ac */ /* 0x000e640008000a00 */
[----:B-1----:R1:W5:Y:S01]  /*0140*/  LDG.E R41, desc[UR4][R2.64] ;  /* 0x0000000402297981 */ /* 0x002362000c1e1900 */
[----:B------:R-:W-:Y:S01]  /*0150*/  HFMA2 R80, -RZ, RZ, 0, 5.9604644775390625e-08 ;  /* 0x00000001ff507431 */ /* 0x000fe200000001ff */
[----:B------:R-:W-:Y:S05]  /*0160*/  BRA `(.L_x_0) ;  /* 0x00000000000c7947 */ /* 0x000fea0003800000 */
.L_x_1:
[----:B------:R-:W1:Y:S01]  /*0170*/  LDCU UR4, c[0x0][0x880] ;  /* 0x00011000ff0477ac */ /* 0x000e620008000800 */
[----:B------:R-:W-:Y:S01]  /*0180*/  HFMA2 R80, -RZ, RZ, 0, 5.9604644775390625e-08 ;  /* 0x00000001ff507431 */ /* 0x000fe200000001ff */
[----:B-1----:R-:W-:-:S07]  /*0190*/  MOV R41, UR4 ;  /* 0x0000000400297c02 */ /* 0x002fce0008000f00 */
.L_x_0:
[----:B------:R-:W2:Y:S02]  /*01a0*/  LDCU.64 UR4, c[0x0][0x8b0] ;  /* 0x00011600ff0477ac */ /* 0x000ea40008000a00 */
[----:B--2---:R-:W-:-:S04]  /*01b0*/  UISETP.NE.U32.AND UP0, UPT, UR4, URZ, UPT ;  /* 0x000000ff0400728c */ /* 0x004fc8000bf05070 */
[----:B------:R-:W-:-:S09]  /*01c0*/  UISETP.NE.AND.EX UP0, UPT, UR5, URZ, UPT, UP0 ;  /* 0x000000ff0500728c */ /* 0x000fd2000bf05300 */
[----:B------:R-:W-:Y:S05]  /*01d0*/  BRA.U UP0, `(.L_x_2) ;  /* 0x0000000100287547 */ /* 0x000fea000b800000 */
[----:B------:R-:W2:Y:S02]  /*01e0*/  LDCU.64 UR4, c[0x0][0x8a8] ;  /* 0x00011500ff0477ac */ /* 0x000ea40008000a00 */
[----:B--2---:R-:W-:-:S04]  /*01f0*/  UISETP.NE.U32.AND UP0, UPT, UR4, URZ, UPT ;  /* 0x000000ff0400728c */ /* 0x004fc8000bf05070 */
[----:B------:R-:W-:-:S09]  /*0200*/  UISETP.NE.AND.EX UP0, UPT, UR5, URZ, UPT, UP0 ;  /* 0x000000ff0500728c */ /* 0x000fd2000bf05300 */
[----:B------:R-:W-:Y:S05]  /*0210*/  BRA.U !UP0, `(.L_x_3) ;  /* 0x0000000108107547 */ /* 0x000fea000b800000 */
[----:B------:R-:W2:Y:S01]  /*0220*/  LDC.64 R38, c[0x0][0x8a8] ;  /* 0x00022a00ff267b82 */ /* 0x000ea20000000a00 */
[----:B------:R-:W2:Y:S02]  /*0230*/  LDCU.64 UR4, c[0x0][0x358] ;  /* 0x00006b00ff0477ac */ /* 0x000ea40008000a00 */
[----:B--2---:R2:W5:Y:S01]  /*0240*/  LDG.E R38, desc[UR4][R38.64] ;  /* 0x0000000426267981 */ /* 0x004562000c1e1900 */
[----:B------:R-:W-:Y:S05]  /*0250*/  BRA `(.L_x_2) ;  /* 0x0000000000087947 */ /* 0x000fea0003800000 */
.L_x_3:
[----:B------:R-:W2:Y:S02]  /*0260*/  LDCU UR4, c[0x0][0x8a0] ;  /* 0x00011400ff0477ac */ /* 0x000ea40008000800 */
[----:B--2---:R-:W-:Y:S02]  /*0270*/  MOV R38, UR4 ;  /* 0x0000000400267c02 */ /* 0x004fe40008000f00 */
.L_x_2:
[----:B------:R-:W-:Y:S01]  /*0280*/  IMAD.U32 R0, RZ, RZ, UR20 ;  /* 0x00000014ff007e24 */ /* 0x000fe2000f8e00ff */
[----:B------:R-:W-:Y:S04]  /*0290*/  BSSY.RECONVERGENT B0, `(.L_x_4) ;  /* 0x000000c000007945 */ /* 0x000fe80003800200 */
[C---:B------:R-:W-:Y:S02]  /*02a0*/  ISETP.NE.OR P2, PT, R0.reuse, 0x1, !P1 ;  /* 0x000000010000780c */ /* 0x040fe40004f45670 */
[----:B------:R-:W-:-:S11]  /*02b0*/  ISETP.NE.OR P0, PT, R0, 0x3, !P1 ;  /* 0x000000030000780c */ /* 0x000fd60004f05670 */
[----:B------:R-:W-:Y:S05]  /*02c0*/  @P2 BRA `(.L_x_5) ;  /* 0x0000000000202947 */ /* 0x000fea0003800000 */
[----:B------:R-:W3:Y:S02]  /*02d0*/  LDCU.64 UR4, c[0x0][0x348] ;  /* 0x00006900ff0477ac */ /* 0x000ee40008000a00 */
[----:B---3--:R-:W-:Y:S02]  /*02e0*/  UIADD3 UR6, UP1, UPT, UR4, 0x80, URZ ;  /* 0x0000008004067890 */ /* 0x008fe4000ff3e0ff */
[----:B------:R-:W-:Y:S02]  /*02f0*/  UIADD3 UR4, UP0, UPT, UR4, 0x180, URZ ;  /* 0x0000018004047890 */ /* 0x000fe4000ff1e0ff */
[----:B------:R-:W-:Y:S02]  /*0300*/  UIADD3.X UR7, UPT, UPT, URZ, UR5, URZ, UP1, !UPT ;  /* 0x00000005ff077290 */ /* 0x000fe40008ffe4ff */
[----:B------:R-:W-:-:S07]  /*0310*/  UIADD3.X UR5, UPT, UPT, URZ, UR5, URZ, UP0, !UPT ;  /* 0x00000005ff057290 */ /* 0x000fce00087fe4ff */
[----:B------:R3:W-:Y:S02]  /*0320*/  UTMACCTL.PF [UR6] ;  /* 0x00000000060079b9 */ /* 0x0007e40008040000 */
[----:B------:R3:W-:Y:S02]  /*0330*/  UTMACCTL.PF [UR4] ;  /* 0x00000000040079b9 */ /* 0x0007e40008040000 */
[----:B---3--:R-:W-:Y:S01]  /*0340*/  NOP ;  /* 0x0000000000007918 */ /* 0x008fe20000000000 */
.L_x_5:
[----:B------:R-:W-:Y:S05]  /*0350*/  BSYNC.RECONVERGENT B0 ;  /* 0x0000000000007941 */ /* 0x000fea0003800200 */
.L_x_4:
[----:B------:R-:W-:Y:S04]  /*0360*/  BSSY.RECONVERGENT B0, `(.L_x_6) ;  /* 0x000000a000007945 */ /* 0x000fe80003800200 */
        /* <DEDUP_REMOVED lines=9> */
.L_x_7:
[----:B------:R-:W-:Y:S05]  /*0400*/  BSYNC.RECONVERGENT B0 ;  /* 0x0000000000007941 */ /* 0x000fea0003800200 */
.L_x_6:
[----:B------:R-:W3:Y:S01]  /*0410*/  LDCU.64 UR4, c[0x0][0x888] ;  /* 0x00011100ff0477ac */ /* 0x000ee20008000a00 */
[----:B------:R-:W-:Y:S02]  /*0420*/  UISETP.EQ.U32.AND UP2, UPT, UR8, URZ, UPT ;  /* 0x000000ff0800728c */ /* 0x000fe4000bf42070 */
[----:B------:R-:W-:Y:S02]  /*0430*/  UPLOP3.LUT UP4, UPT, UPT, UPT, UPT, 0x80, 0x8 ;  /* 0x000000000008789c */ /* 0x000fe40003f8f070 */
[----:B---3--:R-:W-:-:S04]  /*0440*/  UISETP.NE.U32.AND UP0, UPT, UR4, URZ, UPT ;  /* 0x000000ff0400728c */ /* 0x008fc8000bf05070 */
[----:B------:R-:W-:-:S04]  /*0450*/  UISETP.NE.AND.EX UP1, UPT, UR5, URZ, UPT, UP0 ;  /* 0x000000ff0500728c */ /* 0x000fc8000bf25300 */
[----:B------:R-:W-:-:S04]  /*0460*/  UISETP.EQ.OR.EX UP3, UPT, UR9, URZ, !UP1, UP2 ;  /* 0x000000ff0900728c */ /* 0x000fc8000cf62720 */
[----:B------:R-:W-:-:S06]  /*0470*/  UP2UR UR4, UPR, URZ, 0x8 ;  /* 0x00000008ff047883 */ /* 0x000fcc0008000000 */
[----:B------:R-:W-:Y:S01]  /*0480*/  MOV R84, UR4 ;  /* 0x0000000400547c02 */ /* 0x000fe20008000f00 */
[----:B------:R-:W-:Y:S06]  /*0490*/  BRA.U !UP3, `(.L_x_8) ;  /* 0x000000010b207547 */ /* 0x000fec000b800000 */
[----:B------:R-:W-:Y:S01]  /*04a0*/  UISETP.NE.U32.AND UP2, UPT, UR8, URZ, UPT ;  /* 0x000000ff0800728c */ /* 0x000fe2000bf45070 */
[----:B-----5:R-:W-:Y:S01]  /*04b0*/  FSETP.NEU.AND P0, PT, R41, RZ, PT ;  /* 0x000000ff2900720b */ /* 0x020fe20003f0d000 */
[----:B------:R-:W-:Y:S02]  /*04c0*/  USEL UR4, URZ, 0xffffffff, UP1 ;  /* 0xffffffffff047887 */ /* 0x000fe40008800000 */
[----:B------:R-:W-:-:S10]  /*04d0*/  UISETP.NE.AND.EX UP2, UPT, UR9, URZ, UPT, UP2 ;  /* 0x000000ff0900728c */ /* 0x000fd4000bf45320 */
[----:B------:R-:W-:Y:S01]  /*04e0*/  VOTEU.ANY UP0, P0 ;  /* 0x0000000000ff7886 */ /* 0x000fe20000000100 */
[----:B------:R-:W-:-:S04]  /*04f0*/  @!UP2 USEL UR4, URZ, 0xffffffff, UP0 ;  /* 0xffffffffff04a887 */ /* 0x000fc80008000000 */
[----:B------:R-:W-:-:S04]  /*0500*/  ULOP3.LUT UR4, UR4, 0x1, URZ, 0xc0, !UPT ;  /* 0x0000000104047892 */ /* 0x000fc8000f8ec0ff */
[----:B------:R-:W-:-:S11]  /*0510*/  UISETP.NE.U32.AND UP4, UPT, UR4, 0x1, UPT ;  /* 0x000000010400788c */ /* 0x000fd6000bf85070 */
.L_x_8:
[----:B------:R-:W3:Y:S01]  /*0520*/  SHFL.IDX PT, R0, R81, RZ, 0x1f ;  /* 0x00001fff51007589 */ /* 0x000ee200000e0000 */
[----:B------:R-:W-:-:S04]  /*0530*/  UISETP.NE.AND UP0, UPT, UR20, 0x2, UPT ;  /* 0x000000021400788c */ /* 0x000fc8000bf05270 */
[----:B------:R-:W-:Y:S02]  /*0540*/  UISETP.EQ.AND UP2, UPT, UR46, URZ, !UP0 ;  /* 0x000000ff2e00728c */ /* 0x000fe4000c742270 */
[----:B------:R-:W-:-:S04]  /*0550*/  USEL UR50, URZ, 0x1, UP0 ;  /* 0x00000001ff327887 */ /* 0x000fc80008000000 */
[----:B------:R-:W-:Y:S02]  /*0560*/  PLOP3.LUT P3, PT, P1, PT, UP2, 0x80, 0x8 ;  /* 0x000000000008781c */ /* 0x000fe40000f6f028 */
[----:B---3--:R-:W-:-:S13]  /*0570*/  ISETP.NE.AND P0, PT, R0, RZ, PT ;  /* 0x000000ff0000720c */ /* 0x008fda0003f05270 */
[----:B------:R-:W-:Y:S05]  /*0580*/  @P0 BRA `(.L_x_9) ;  /* 0x0000000000780947 */ /* 0x000fea0003800000 */
[----:B------:R-:W3:Y:S01]  /*0590*/  S2UR UR5, SR_CgaCtaId ;  /* 0x00000000000579c3 */ /* 0x000ee20000008800 */
[----:B------:R-:W-:Y:S01]  /*05a0*/  UMOV UR4, 0x400 ;  /* 0x0000040000047882 */ /* 0x000fe20000000000 */
[----:B------:R-:W-:Y:S01]  /*05b0*/  UMOV UR8, 0x1 ;  /* 0x0000000100087882 */ /* 0x000fe20000000000 */
[----:B------:R-:W-:Y:S01]  /*05c0*/  UMOV UR6, 0x2 ;  /* 0x0000000200067882 */ /* 0x000fe20000000000 */
[----:B------:R-:W-:-:S04]  /*05d0*/  UIADD3 UR8, UPT, UPT, -UR8, 0x100000, URZ ;  /* 0x0010000008087890 */ /* 0x000fc8000fffe1ff */
[----:B------:R-:W-:Y:S02]  /*05e0*/  USHF.L.U32 UR9, UR8, 0xb, URZ ;  /* 0x0000000b08097899 */ /* 0x000fe400080006ff */
[----:B------:R-:W-:Y:S02]  /*05f0*/  USHF.L.U32 UR8, UR8, 0x1, URZ ;  /* 0x0000000108087899 */ /* 0x000fe400080006ff */
[----:B------:R-:W-:-:S04]  /*0600*/  UIADD3 UR6, UPT, UPT, -UR6, 0x100000, URZ ;  /* 0x0010000006067890 */ /* 0x000fc8000fffe1ff */
[----:B------:R-:W-:Y:S02]  /*0610*/  USHF.L.U32 UR7, UR6, 0xb, URZ ;  /* 0x0000000b06077899 */ /* 0x000fe400080006ff */
[----:B------:R-:W-:Y:S01]  /*0620*/  USHF.L.U32 UR6, UR6, 0x1, URZ ;  /* 0x0000000106067899 */ /* 0x000fe200080006ff */
[----:B------:R-:W-:Y:S01]  /*0630*/  ELECT P0, URZ, PT ;  /* 0x0000000000ff782f */ /* 0x000fe20003800000 */
[----:B---3--:R-:W-:Y:S01]  /*0640*/  ULEA UR4, UR5, UR4, 0x18 ;  /* 0x0000000405047291 */ /* 0x008fe2000f8ec0ff */
[----:B------:R-:W3:Y:S11]  /*0650*/  FENCE.VIEW.ASYNC.S ;  /* 0x00000000000073c6 */ /* 0x000ef60000000000 */
[----:B---3--:R3:W4:Y:S01]  /*0660*/  SYNCS.EXCH.64 URZ, [UR4], UR8 ;  /* 0x0000000804ff75b2 */ /* 0x0087220008000100 */
[----:B------:R3:W1:Y:S01]  /*0670*/  SYNCS.EXCH.64 URZ, [UR4+0x40], UR6 ;  /* 0x0000400604ff75b2 */ /* 0x0006620008000100 */
        /* <DEDUP_REMOVED lines=13> */
[----:B------:R3:W1:Y:S02]  /*0750*/  SYNCS.EXCH.64 URZ, [UR4+0x78], UR6 ;  /* 0x0000780604ff75b2 */ /* 0x0006640008000100 */
[----:B---3--:R-:W-:Y:S01]  /*0760*/  NOP ;  /* 0x0000000000007918 */ /* 0x008fe20000000000 */
.L_x_9:
[----:B------:R-:W3:Y:S01]  /*0770*/  SHFL.IDX PT, R0, R81, RZ, 0x1f ;  /* 0x00001fff51007589 */ /* 0x000ee200000e0000 */
[----:B------:R-:W-:Y:S01]  /*0780*/  NOP ;  /* 0x0000000000007918 */ /* 0x000fe20000000000 */
[----:B---3--:R-:W-:-:S13]  /*0790*/  ISETP.NE.AND P0, PT, R0, 0x1, PT ;  /* 0x000000010000780c */ /* 0x008fda0003f05270 */
        /* <DEDUP_REMOVED lines=14> */
[----:B---3--:R3:W1:Y:S01]  /*0880*/  SYNCS.EXCH.64 URZ, [UR4+0x80], UR8 ;  /* 0x0000800804ff75b2 */ /* 0x0086620008000100 */
[----:B------:R3:W1:Y:S01]  /*0890*/  SYNCS.EXCH.64 URZ, [UR4+0xa0], UR6 ;  /* 0x0000a00604ff75b2 */ /* 0x0006620008000100 */
[----:B------:R3:W1:Y:S01]  /*08a0*/  SYNCS.EXCH.64 URZ, [UR4+0x88], UR8 ;  /* 0x0000880804ff75b2 */ /* 0x0006620008000100 */
[----:B------:R3:W1:Y:S01]  /*08b0*/  SYNCS.EXCH.64 URZ, [UR4+0xa8], UR6 ;  /* 0x0000a80604ff75b2 */ /* 0x0006620008000100 */
[----:B------:R3:W1:Y:S01]  /*08c0*/  SYNCS.EXCH.64 URZ, [UR4+0x90], UR8 ;  /* 0x0000900804ff75b2 */ /* 0x0006620008000100 */
[----:B------:R3:W1:Y:S01]  /*08d0*/  SYNCS.EXCH.64 URZ, [UR4+0xb0], UR6 ;  /* 0x0000b00604ff75b2 */ /* 0x0006620008000100 */
[----:B------:R3:W1:Y:S01]  /*08e0*/  SYNCS.EXCH.64 URZ, [UR4+0x98], UR8 ;  /* 0x0000980804ff75b2 */ /* 0x0006620008000100 */
[----:B------:R3:W1:Y:S01]  /*08f0*/  SYNCS.EXCH.64 URZ, [UR4+0xb8], UR6 ;  /* 0x0000b80604ff75b2 */ /* 0x0006620008000100 */
[----:B------:R-:W-:Y:S01]  /*0900*/  NOP ;  /* 0x0000000000007918 */ /* 0x000fe20000000000 */
.L_x_10:
[----:B------:R-:W2:Y:S01]  /*0910*/  SHFL.IDX PT, R0, R81, RZ, 0x1f ;  /* 0x00001fff51007589 */ /* 0x000ea200000e0000 */
[----:B------:R-:W-:Y:S01]  /*0920*/  NOP ;  /* 0x0000000000007918 */ /* 0x000fe20000000000 */
[----:B--2---:R-:W-:-:S13]  /*0930*/  ISETP.NE.AND P0, PT, R0, 0x3, PT ;  /* 0x000000030000780c */ /* 0x004fda0003f05270 */
[----:B------:R-:W-:Y:S05]  /*0940*/  @P0 BRA `(.L_x_11) ;  /* 0x0000000000300947 */ /* 0x000fea0003800000 */
[----:B---3--:R-:W2:Y:S01]  /*0950*/  S2UR UR6, SR_CgaCtaId ;  /* 0x00000000000679c3 */ /* 0x008ea20000008800 */
[----:B------:R-:W-:Y:S01]  /*0960*/  UMOV UR4, 0x400 ;  /* 0x0000040000047882 */ /* 0x000fe20000000000 */
[----:B------:R-:W-:Y:S01]  /*0970*/  UMOV UR5, 0x20 ;  /* 0x0000002000057882 */ /* 0x000fe20000000000 */
[----:B------:R-:W-:Y:S01]  /*0980*/  ELECT P0, URZ, PT ;  /* 0x0000000000ff782f */ /* 0x000fe20003800000 */
[----:B--2---:R-:W-:Y:S02]  /*0990*/  ULEA UR6, UR6, UR4, 0x18 ;  /* 0x0000000406067291 */ /* 0x004fe4000f8ec0ff */
[----:B------:R-:W-:-:S04]  /*09a0*/  UIADD3 UR4, UPT, UPT, -UR5, 0x100000, URZ ;  /* 0x0010000005047890 */ /* 0x000fc8000fffe1ff */
[----:B------:R-:W-:Y:S02]  /*09b0*/  USHF.L.U32 UR5, UR4, 0xb, URZ ;  /* 0x0000000b04057899 */ /* 0x000fe400080006ff */
[----:B------:R-:W-:Y:S01]  /*09c0*/  USHF.L.U32 UR4, UR4, 0x1, URZ ;  /* 0x0000000104047899 */ /* 0x000fe200080006ff */
[----:B------:R-:W2:Y:S11]  /*09d0*/  FENCE.VIEW.ASYNC.S ;  /* 0x00000000000073c6 */ /* 0x000eb60000000000 */
[----:B--2---:R2:W3:Y:S01]  /*09e0*/  SYNCS.EXCH.64 URZ, [UR6+0xc0], UR4 ;  /* 0x0000c00406ff75b2 */ /* 0x0044e20008000100 */
[----:B------:R2:W1:Y:S01]  /*09f0*/  SYNCS.EXCH.64 URZ, [UR6+0xc8], UR4 ;  /* 0x0000c80406ff75b2 */ /* 0x0004620008000100 */
[----:B------:R-:W-:Y:S01]  /*0a00*/  NOP ;  /* 0x0000000000007918 */ /* 0x000fe20000000000 */
.L_x_11:
[----:B------:R-:W4:Y:S01]  /*0a10*/  SHFL.IDX PT, R0, R81, RZ, 0x1f ;  /* 0x00001fff51007589 */ /* 0x000f2200000e0000 */
[----:B------:R-:W-:Y:S01]  /*0a20*/  NOP ;  /* 0x0000000000007918 */ /* 0x000fe20000000000 */
[----:B----4-:R-:W-:-:S13]  /*0a30*/  ISETP.NE.AND P0, PT, R0, 0x4, PT ;  /* 0x000000040000780c */ /* 0x010fda0003f05270 */
[----:B------:R-:W-:Y:S05]  /*0a40*/  @P0 BRA `(.L_x_12) ;  /* 0x00000000004c0947 */ /* 0x000fea0003800000 */
[----:B--2---:R-:W2:Y:S01]  /*0a50*/  S2UR UR5, SR_CgaCtaId ;  /* 0x00000000000579c3 */ /* 0x004ea20000008800 */
[----:B---3--:R-:W-:Y:S01]  /*0a60*/  UMOV UR4, 0x3a0 ;  /* 0x000003a000047882 */ /* 0x008fe20000000000 */
[----:B------:R-:W-:Y:S01]  /*0a70*/  UMOV UR6, 0x400 ;  /* 0x0000040000067882 */ /* 0x000fe20000000000 */
[----:B------:R-:W-:Y:S01]  /*0a80*/  USEL UR4, UR4, 0x320, UP4 ;  /* 0x0000032004047887 */ /* 0x000fe2000a000000 */
[----:B------:R-:W-:Y:S01]  /*0a90*/  UMOV UR8, 0x1 ;  /* 0x0000000100087882 */ /* 0x000fe20000000000 */
[----:B------:R-:W-:Y:S01]  /*0aa0*/  ELECT P0, URZ, PT ;  /* 0x0000000000ff782f */ /* 0x000fe20003800000 */
[----:B------:R-:W-:-:S04]  /*0ab0*/  UIADD3 UR8, UPT, UPT, -UR8, 0x100000, URZ ;  /* 0x0010000008087890 */ /* 0x000fc8000fffe1ff */
[----:B------:R-:W-:Y:S02]  /*0ac0*/  USHF.L.U32 UR9, UR8, 0xb, URZ ;  /* 0x0000000b08097899 */ /* 0x000fe400080006ff */
[----:B------:R-:W-:Y:S02]  /*0ad0*/  USHF.L.U32 UR8, UR8, 0x1, URZ ;  /* 0x0000000108087899 */ /* 0x000fe400080006ff */
[----:B--2---:R-:W-:Y:S02]  /*0ae0*/  ULEA UR6, UR5, UR6, 0x18 ;  /* 0x0000000605067291 */ /* 0x004fe4000f8ec0ff */
[----:B------:R-:W-:-:S04]  /*0af0*/  UIADD3 UR4, UPT, UPT, -UR4, 0x100000, URZ ;  /* 0x0010000004047890 */ /* 0x000fc8000fffe1ff */
[----:B------:R-:W-:Y:S02]  /*0b00*/  USHF.L.U32 UR5, UR4, 0xb, URZ ;  /* 0x0000000b04057899 */ /* 0x000fe400080006ff */
[----:B------:R-:W-:Y:S01]  /*0b10*/  USHF.L.U32 UR4, UR4, 0x1, URZ ;  /* 0x0000000104047899 */ /* 0x000fe200080006ff */
[----:B------:R-:W2:Y:S03]  /*0b20*/  FENCE.VIEW.ASYNC.S ;  /* 0x00000000000073c6 */ /* 0x000ea60000000000 */
[----:B--2---:R4:W2:Y:S08]  /*0b30*/  SYNCS.EXCH.64 URZ, [UR6+0xd0], UR8 ;  /* 0x0000d00806ff75b2 */ /* 0x0048b00008000100 */
[----:B------:R4:W3:Y:S01]  /*0b40*/  SYNCS.EXCH.64 URZ, [UR6+0xe0], UR4 ;  /* 0x0000e00406ff75b2 */ /* 0x0008e20008000100 */
[----:B------:R4:W1:Y:S01]  /*0b50*/  SYNCS.EXCH.64 URZ, [UR6+0xd8], UR8 ;  /* 0x0000d80806ff75b2 */ /* 0x0008620008000100 */
[----:B------:R4:W1:Y:S02]  /*0b60*/  SYNCS.EXCH.64 URZ, [UR6+0xe8], UR4 ;  /* 0x0000e80406ff75b2 */ /* 0x0008640008000100 */
[----:B----4-:R-:W-:Y:S01]  /*0b70*/  NOP ;  /* 0x0000000000007918 */ /* 0x010fe20000000000 */
.L_x_12:
[----:B------:R-:W4:Y:S01]  /*0b80*/  SHFL.IDX PT, R0, R81, RZ, 0x1f ;  /* 0x00001fff51007589 */ /* 0x000f2200000e0000 */
[----:B------:R-:W-:Y:S01]  /*0b90*/  NOP ;  /* 0x0000000000007918 */ /* 0x000fe20000000000 */
[----:B----4-:R-:W-:-:S13]  /*0ba0*/  ISETP.NE.AND P0, PT, R0, 0x5, PT ;  /* 0x000000050000780c */ /* 0x010fda0003f05270 */
[----:B------:R-:W-:Y:S05]  /*0bb0*/  @P0 BRA `(.L_x_13) ;  /* 0x0000000000580947 */ /* 0x000fea0003800000 */
[----:B--2---:R-:W2:Y:S01]  /*0bc0*/  S2UR UR5, SR_CgaCtaId ;  /* 0x00000000000579c3 */ /* 0x004ea20000008800 */
[----:B---3--:R-:W-:Y:S01]  /*0bd0*/  UMOV UR4, 0x400 ;  /* 0x0000040000047882 */ /* 0x008fe20000000000 */
        /* <DEDUP_REMOVED lines=9> */
[----:B--2---:R-:W-:Y:S01]  /*0c70*/  ULEA UR4, UR5, UR4, 0x18 ;  /* 0x0000000405047291 */ /* 0x004fe2000f8ec0ff */
[----:B------:R-:W2:Y:S11]  /*0c80*/  FENCE.VIEW.ASYNC.S ;  /* 0x00000000000073c6 */ /* 0x000eb60000000000 */
[----:B--2---:R4:W2:Y:S01]  /*0c90*/  SYNCS.EXCH.64 URZ, [UR4+0xf0], UR6 ;  /* 0x0000f00604ff75b2 */ /* 0x0048a20008000100 */
[----:B------:R4:W3:Y:S01]  /*0ca0*/  SYNCS.EXCH.64 URZ, [UR4+0x110], UR8 ;  /* 0x0001100804ff75b2 */ /* 0x0008e20008000100 */
[----:B------:R4:W1:Y:S01]  /*0cb0*/  SYNCS.EXCH.64 URZ, [UR4+0xf8], UR6 ;  /* 0x0000f80604ff75b2 */ /* 0x0008620008000100 */
[----:B------:R4:W1:Y:S01]  /*0cc0*/  SYNCS.EXCH.64 URZ, [UR4+0x118], UR8 ;  /* 0x0001180804ff75b2 */ /* 0x0008620008000100 */
[----:B------:R4:W1:Y:S01]  /*0cd0*/  SYNCS.EXCH.64 URZ, [UR4+0x100], UR6 ;  /* 0x0001000604ff75b2 */ /* 0x0008620008000100 */
[----:B------:R4:W1:Y:S01]  /*0ce0*/  SYNCS.EXCH.64 URZ, [UR4+0x120], UR8 ;  /* 0x0001200804ff75b2 */ /* 0x0008620008000100 */
[----:B------:R4:W1:Y:S01]  /*0cf0*/  SYNCS.EXCH.64 URZ, [UR4+0x108], UR6 ;  /* 0x0001080604ff75b2 */ /* 0x0008620008000100 */
[----:B------:R4:W1:Y:S02]  /*0d00*/  SYNCS.EXCH.64 URZ, [UR4+0x128], UR8 ;  /* 0x0001280804ff75b2 */ /* 0x0008640008000100 */
[----:B----4-:R-:W-:Y:S01]  /*0d10*/  NOP ;  /* 0x0000000000007918 */ /* 0x010fe20000000000 */
.L_x_13:
[----:B------:R-:W4:Y:S01]  /*0d20*/  SHFL.IDX PT, R0, R81, RZ, 0x1f ;  /* 0x00001fff51007589 */ /* 0x000f2200000e0000 */
[----:B------:R-:W-:Y:S01]  /*0d30*/  ISETP.NE.OR P1, PT, RZ, UR20, !P1 ;  /* 0x00000014ff007c0c */ /* 0x000fe2000cf25670 */
[----:B------:R-:W-:Y:S01]  /*0d40*/  NOP ;  /* 0x0000000000007918 */ /* 0x000fe20000000000 */
[----:B----4-:R-:W-:-:S13]  /*0d50*/  ISETP.NE.AND P0, PT, R0, 0x3, PT ;  /* 0x000000030000780c */ /* 0x010fda0003f05270 */
[----:B------:R-:W-:Y:S05]  /*0d60*/  @P0 BRA `(.L_x_14) ;  /* 0x0000000000380947 */ /* 0x000fea0003800000 */
[----:B--2---:R-:W2:Y:S01]  /*0d70*/  S2UR UR5, SR_CgaCtaId ;  /* 0x00000000000579c3 */ /* 0x004ea20000008800 */
[----:B---3--:R-:W-:Y:S01]  /*0d80*/  UMOV UR4, 0x400 ;  /* 0x0000040000047882 */ /* 0x008fe20000000000 */
[----:B------:R-:W-:Y:S01]  /*0d90*/  UMOV UR6, 0x20 ;  /* 0x0000002000067882 */ /* 0x000fe20000000000 */
[----:B------:R-:W-:Y:S01]  /*0da0*/  ELECT P0, URZ, PT ;  /* 0x0000000000ff782f */ /* 0x000fe20003800000 */
[----:B------:R-:W-:-:S04]  /*0db0*/  UIADD3 UR6, UPT, UPT, -UR6, 0x100000, URZ ;  /* 0x0010000006067890 */ /* 0x000fc8000fffe1ff */
[----:B------:R-:W-:Y:S02]  /*0dc0*/  USHF.L.U32 UR7, UR6, 0xb, URZ ;  /* 0x0000000b06077899 */ /* 0x000fe400080006ff */
[----:B------:R-:W-:Y:S02]  /*0dd0*/  USHF.L.U32 UR6, UR6, 0x1, URZ ;  /* 0x0000000106067899 */ /* 0x000fe400080006ff */
[----:B--2---:R-:W-:Y:S01]  /*0de0*/  ULEA UR4, UR5, UR4, 0x18 ;  /* 0x0000000405047291 */ /* 0x004fe2000f8ec0ff */
[----:B------:R-:W2:Y:S11]  /*0df0*/  FENCE.VIEW.ASYNC.S ;  /* 0x00000000000073c6 */ /* 0x000eb60000000000 */
[----:B--2---:R4:W2:Y:S01]  /*0e00*/  SYNCS.EXCH.64 URZ, [UR4+0x130], UR6 ;  /* 0x0001300604ff75b2 */ /* 0x0048a20008000100 */
[----:B------:R4:W3:Y:S01]  /*0e10*/  SYNCS.EXCH.64 URZ, [UR4+0x140], UR6 ;  /* 0x0001400604ff75b2 */ /* 0x0008e20008000100 */
[----:B------:R4:W1:Y:S01]  /*0e20*/  SYNCS.EXCH.64 URZ, [UR4+0x138], UR6 ;  /* 0x0001380604ff75b2 */ /* 0x0008620008000100 */
[----:B------:R4:W1:Y:S02]  /*0e30*/  SYNCS.EXCH.64 URZ, [UR4+0x148], UR6 ;  /* 0x0001480604ff75b2 */ /* 0x0008640008000100 */
[----:B----4-:R-:W-:Y:S01]  /*0e40*/  NOP ;  /* 0x0000000000007918 */ /* 0x010fe20000000000 */
.L_x_14:
[----:B---3--:R-:W3:Y:S01]  /*0e50*/  S2UR UR7, SR_CgaCtaId ;  /* 0x00000000000779c3 */ /* 0x008ee20000008800 */
[----:B------:R-:W-:Y:S01]  /*0e60*/  VOTEU.ALL UP0, P1 ;  /* 0x0000000000ff7886 */ /* 0x000fe20000800000 */
[----:B--2---:R-:W-:Y:S01]  /*0e70*/  UMOV UR4, 0x20 ;  /* 0x0000002000047882 */ /* 0x004fe20000000000 */
[----:B------:R-:W-:Y:S01]  /*0e80*/  NOP ;  /* 0x0000000000007918 */ /* 0x000fe20000000000 */
[----:B-1----:R-:W-:Y:S01]  /*0e90*/  LOP3.LUT R3, R95, 0x1f, RZ, 0xc0, !PT ;  /* 0x0000001f5f037812 */ /* 0x002fe200078ec0ff */
[----:B------:R-:W-:Y:S01]  /*0ea0*/  UISETP.NE.AND UP5, UPT, UR20, URZ, UPT ;  /* 0x000000ff1400728c */ /* 0x000fe2000bfa5270 */
[----:B------:R-:W-:Y:S01]  /*0eb0*/  @!UP0 UMOV UR6, 0x400 ;  /* 0x0000040000068882 */ /* 0x000fe20000000000 */
[----:B------:R-:W-:-:S04]  /*0ec0*/  @!UP0 UIADD3 UR4, UPT, UPT, -UR4, 0x100000, URZ ;  /* 0x0010000004048890 */ /* 0x000fc8000fffe1ff */
[----:B------:R-:W-:Y:S02]  /*0ed0*/  @!UP0 USHF.L.U32 UR5, UR4, 0xb, URZ ;  /* 0x0000000b04058899 */ /* 0x000fe400080006ff */
[----:B------:R-:W-:Y:S02]  /*0ee0*/  @!UP0 USHF.L.U32 UR4, UR4, 0x1, URZ ;  /* 0x0000000104048899 */ /* 0x000fe400080006ff */
[----:B---3--:R-:W-:Y:S01]  /*0ef0*/  @!UP0 ULEA UR6, UR7, UR6, 0x18 ;  /* 0x0000000607068291 */ /* 0x008fe2000f8ec0ff */
[----:B------:R-:W1:Y:S01]  /*0f00*/  LDCU UR7, c[0x0][0x36c] ;  /* 0x00006d80ff0777ac */ /* 0x000e620008000800 */
[----:B------:R-:W-:Y:S01]  /*0f10*/  VOTEU.ALL UP0, P1 ;  /* 0x0000000000ff7886 */ /* 0x000fe20000800000 */
[----:B------:R-:W2:Y:S09]  /*0f20*/  FENCE.VIEW.ASYNC.S ;  /* 0x00000000000073c6 */ /* 0x000eb20000000000 */
[----:B--2---:R2:W3:Y:S01]  /*0f30*/  @!UP0 SYNCS.EXCH.64 URZ, [UR6+0x150], UR4 ;  /* 0x0001500406ff85b2 */ /* 0x0044e20008000100 */
[----:B-1----:R-:W-:-:S09]  /*0f40*/  UISETP.EQ.U32.AND UP6, UPT, UR7, 0x1, UPT ;  /* 0x000000010700788c */ /* 0x002fd2000bfc2070 */
[----:B--2---:R-:W-:Y:S05]  /*0f50*/  BRA.U !UP6, `(.L_x_15) ;  /* 0x000000010e087547 */ /* 0x004fea000b800000 */
[----:B---3--:R-:W-:Y:S01]  /*0f60*/  UCGABAR_ARV ;  /* 0x00000000000079c7 */ /* 0x008fe20008000000 */
[----:B------:R-:W-:Y:S05]  /*0f70*/  BRA `(.L_x_16) ;  /* 0x0000000000047947 */ /* 0x000fea0003800000 */
.L_x_15:
[----:B---3--:R-:W-:Y:S01]  /*0f80*/  NOP ;  /* 0x0000000000007918 */ /* 0x008fe20000000000 */
.L_x_16:
[----:B------:R-:W1:Y:S01]  /*0f90*/  S2UR UR22, SR_CTAID.X ;  /* 0x00000000001679c3 */ /* 0x000e620000002500 */
[----:B------:R-:W-:-:S05]  /*0fa0*/  CS2R.32 R83, SR_CgaSize ;  /* 0x0000000000537805 */ /* 0x000fca0000008a00 */
[----:B------:R-:W-:-:S05]  /*0fb0*/  IMAD R83, R83, -0xa0, RZ ;  /* 0xffffff6053537824 */ /* 0x000fca00078e02ff */
[----:B------:R-:W-:-:S14]  /*0fc0*/  R2UR UR5, R83 ;  /* 0x00000000530572ca */ /* 0x000fdc00000e0000 */
[----:B------:R-:W2:Y:S01]  /*0fd0*/  LDCU UR5, c[0x0][UR5+0x2b0] ;  /* 0x00005600050577ac */ /* 0x000ea20008000800 */
[----:B------:R-:W-:-:S05]  /*0fe0*/  CS2R.32 R83, SR_CgaSize ;  /* 0x0000000000537805 */ /* 0x000fca0000008a00 */
[----:B------:R-:W-:-:S05]  /*0ff0*/  IMAD R83, R83, -0xa0, RZ ;  /* 0xffffff6053537824 */ /* 0x000fca00078e02ff */
[----:B------:R-:W-:-:S14]  /*1000*/  R2UR UR4, R83 ;  /* 0x00000000530472ca */ /* 0x000fdc00000e0000 */
[----:B------:R-:W3:Y:S01]  /*1010*/  LDCU UR4, c[0x0][UR4+0x2b4] ;  /* 0x00005680040477ac */ /* 0x000ee20008000800 */
[----:B------:R-:W4:Y:S01]  /*1020*/  S2UR UR34, SR_CTAID.Y ;  /* 0x00000000002279c3 */ /* 0x000f220000002600 */
[----:B------:R-:W-:-:S05]  /*1030*/  CS2R.32 R83, SR_CgaSize ;  /* 0x0000000000537805 */ /* 0x000fca0000008a00 */
[----:B------:R-:W-:-:S05]  /*1040*/  IMAD R83, R83, -0xa0, RZ ;  /* 0xffffff6053537824 */ /* 0x000fca00078e02ff */
[----:B------:R-:W-:-:S14]  /*1050*/  R2UR UR7, R83 ;  /* 0x00000000530772ca */ /* 0x000fdc00000e0000 */
[----:B------:R-:W3:Y:S01]  /*1060*/  LDCU UR7, c[0x0][UR7+0x2a0] ;  /* 0x00005400070777ac */ /* 0x000ee20008000800 */
[----:B------:R-:W-:-:S05]  /*1070*/  CS2R.32 R83, SR_CgaSize ;  /* 0x0000000000537805 */ /* 0x000fca0000008a00 */
[----:B------:R-:W-:-:S05]  /*1080*/  IMAD R83, R83, -0xa0, RZ ;  /* 0xffffff6053537824 */ /* 0x000fca00078e02ff */
[----:B------:R-:W-:-:S14]  /*1090*/  R2UR UR8, R83 ;  /* 0x00000000530872ca */ /* 0x000fdc00000e0000 */
[----:B------:R-:W3:Y:S01]  /*10a0*/  LDCU UR8, c[0x0][UR8+0x2a4] ;  /* 0x00005480080877ac */ /* 0x000ee20008000800 */
[----:B------:R-:W3:Y:S01]  /*10b0*/  S2UR UR9, SR_CgaCtaId ;  /* 0x00000000000979c3 */ /* 0x000ee20000008800 */
[----:B------:R-:W-:Y:S01]  /*10c0*/  UISETP.GT.U32.AND UP0, UPT, UR46, 0xffff, UPT ;  /* 0x0000ffff2e00788c */ /* 0x000fe2000bf04070 */
[----:B------:R-:W3:Y:S01]  /*10d0*/  LDCU UR21, c[0x0][0xb24] ;  /* 0x00016480ff1577ac */ /* 0x000ee20008000800 */
[----:B------:R-:W3:Y:S01]  /*10e0*/  LDCU UR42, c[0x0][0xb24] ;  /* 0x00016480ff2a77ac */ /* 0x000ee20008000800 */
[----:B-1----:R-:W-:Y:S01]  /*10f0*/  I2FP.F32.U32 R2, UR22 ;  /* 0x0000001600027c45 */ /* 0x002fe20008201000 */
[----:B------:R-:W1:Y:S04]  /*1100*/  LDCU UR26, c[0x0][0xb30] ;  /* 0x00016600ff1a77ac */ /* 0x000e680008000800 */
[----:B--2---:R-:W-:Y:S01]  /*1110*/  FMUL R2, R2, UR5 ;  /* 0x0000000502027c20 */ /* 0x004fe20008400000 */
[----:B------:R-:W-:Y:S01]  /*1120*/  USEL UR5, UR46, 0xffff, !UP0 ;  /* 0x0000ffff2e057887 */ /* 0x000fe2000c000000 */
[----:B----4-:R-:W-:-:S04]  /*1130*/  I2FP.F32.U32 R0, UR34 ;  /* 0x0000002200007c45 */ /* 0x010fc80008201000 */
[----:B------:R-:W2:Y:S01]  /*1140*/  F2I.U32.TRUNC.NTZ R2, R2 ;  /* 0x0000000200027305 */ /* 0x000ea2000020f000 */
[----:B------:R-:W-:Y:S01]  /*1150*/  ULOP3.LUT UR24, UR5, 0xffff, URZ, 0xc0, !UPT ;  /* 0x0000ffff05187892 */ /* 0x000fe2000f8ec0ff */
[----:B---3--:R-:W-:Y:S01]  /*1160*/  FMUL R0, R0, UR4 ;  /* 0x0000000400007c20 */ /* 0x008fe20008400000 */
[----:B------:R-:W-:-:S05]  /*1170*/  USHF.L.U32 UR28, UR9, 0xa, URZ ;  /* 0x0000000a091c7899 */ /* 0x000fca00080006ff */
[----:B------:R-:W3:Y:S01]  /*1180*/  F2I.U32.TRUNC.NTZ R0, R0 ;  /* 0x0000000000007305 */ /* 0x000ee2000020f000 */
[----:B--2---:R-:W-:Y:S02]  /*1190*/  R2UR UR4, R2 ;  /* 0x00000000020472ca */ /* 0x004fe400000e0000 */
[----:B------:R-:W-:Y:S02]  /*11a0*/  PRMT R2, RZ, 0x7610, R2 ;  /* 0x00007610ff027816 */ /* 0x000fe40000000002 */
[----:B---3--:R-:W-:Y:S02]  /*11b0*/  R2UR UR6, R0 ;  /* 0x00000000000672ca */ /* 0x008fe400000e0000 */
[----:B------:R-:W-:-:S07]  /*11c0*/  PRMT R0, RZ, 0x7610, R0 ;  /* 0x00007610ff007816 */ /* 0x000fce0000000000 */
[----:B------:R-:W-:-:S04]  /*11d0*/  UIADD3 UR5, UPT, UPT, -UR4, URZ, URZ ;  /* 0x000000ff04057290 */ /* 0x000fc8000fffe1ff */
[----:B------:R-:W-:Y:S02]  /*11e0*/  UIMAD UR5, UR7, UR5, UR22 ;  /* 0x00000005070572a4 */ /* 0x000fe4000f8e0216 */
[----:B------:R-:W-:-:S04]  /*11f0*/  UIADD3 UR4, UPT, UPT, -UR6, URZ, URZ ;  /* 0x000000ff06047290 */ /* 0x000fc8000fffe1ff */
[----:B------:R-:W-:Y:S01]  /*1200*/  IMAD.U32 R83, RZ, RZ, UR5 ;  /* 0x00000005ff537e24 */ /* 0x000fe2000f8e00ff */
[----:B------:R-:W-:-:S06]  /*1210*/  UIMAD UR4, UR8, UR4, UR34 ;  /* 0x00000004080472a4 */ /* 0x000fcc000f8e0222 */
[----:B------:R-:W-:Y:S01]  /*1220*/  IMAD.U32 R82, RZ, RZ, UR4 ;  /* 0x00000004ff527e24 */ /* 0x000fe2000f8e00ff */
[----:B-1----:R-:W-:Y:S06]  /*1230*/  BRA.U UP5, `(.L_x_17) ;  /* 0x0000000105447547 */ /* 0x002fec000b800000 */
[----:B------:R-:W-:Y:S02]  /*1240*/  R2UR UR4, R82 ;  /* 0x00000000520472ca */ /* 0x000fe400000e0000 */
[----:B------:R-:W-:-:S11]  /*1250*/  R2UR UR7, R83 ;  /* 0x00000000530772ca */ /* 0x000fd600000e0000 */
[----:B------:R-:W-:Y:S02]  /*1260*/  UISETP.NE.AND UP0, UPT, UR4, URZ, UPT ;  /* 0x000000ff0400728c */ /* 0x000fe4000bf05270 */
[----:B------:R-:W-:Y:S02]  /*1270*/  ULOP3.LUT UR4, UR7, 0x2, URZ, 0x3c, !UPT ;  /* 0x0000000207047892 */ /* 0x000fe4000f8e3cff */
[----:B------:R-:W-:Y:S02]  /*1280*/  UISETP.GT.U32.AND UP2, UPT, UR7, 0x1, UP0 ;  /* 0x000000010700788c */ /* 0x000fe40008744070 */
[----:B------:R-:W-:Y:S02]  /*1290*/  UISETP.GT.U32.AND UP0, UPT, UR4, 0x1, UP0 ;  /* 0x000000010400788c */ /* 0x000fe40008704070 */
[----:B------:R-:W-:Y:S02]  /*12a0*/  USEL UR5, URZ, 0x2, UP2 ;  /* 0x00000002ff057887 */ /* 0x000fe40009000000 */
[----:B------:R-:W-:-:S02]  /*12b0*/  USEL UR6, URZ, 0x1, UP2 ;  /* 0x00000001ff067887 */ /* 0x000fc40009000000 */
[----:B------:R-:W-:Y:S02]  /*12c0*/  USEL UR4, URZ, 0x4, UP0 ;  /* 0x00000004ff047887 */ /* 0x000fe40008000000 */
[----:B------:R-:W-:Y:S02]  /*12d0*/  ULOP3.LUT UR7, UR7, 0xfffffffe, URZ, 0xc0, !UPT ;  /* 0xfffffffe07077892 */ /* 0x000fe4000f8ec0ff */
[----:B------:R-:W-:Y:S02]  /*12e0*/  USEL UR8, URZ, 0x8, UP0 ;  /* 0x00000008ff087887 */ /* 0x000fe40008000000 */
[----:B------:R-:W-:-:S03]  /*12f0*/  UIADD3 UR4, UPT, UPT, UR4, UR5, UR6 ;  /* 0x0000000504047290 */ /* 0x000fc6000fffe006 */
[----:B------:R-:W-:Y:S01]  /*1300*/  UMOV UR5, 0x3 ;  /* 0x0000000300057882 */ /* 0x000fe20000000000 */
[----:B------:R-:W-:Y:S02]  /*1310*/  UIADD3 UR4, UPT, UPT, UR4, UR8, URZ ;  /* 0x0000000804047290 */ /* 0x000fe4000fffe0ff */
[----:B------:R-:W-:-:S04]  /*1320*/  USHF.L.U32 UR5, UR5, UR7, URZ ;  /* 0x0000000705057299 */ /* 0x000fc800080006ff */
[----:B------:R-:W-:Y:S02]  /*1330*/  IMAD.U32 R2, RZ, RZ, UR4 ;  /* 0x00000004ff027e24 */ /* 0x000fe4000f8e00ff */
[----:B------:R-:W-:-:S07]  /*1340*/  IMAD.U32 R0, RZ, RZ, UR5 ;  /* 0x00000005ff007e24 */ /* 0x000fce000f8e00ff */
.L_x_17:
[----:B------:R-:W1:Y:S01]  /*1350*/  S2UR UR36, SR_CTAID.Z ;  /* 0x00000000002479c3 */ /* 0x000e620000002700 */
[----:B------:R-:W-:Y:S01]  /*1360*/  UISETP.GE.AND UP0, UPT, UR21, 0x1, UPT ;  /* 0x000000011500788c */ /* 0x000fe2000bf06270 */
[----:B------:R-:W-:Y:S01]  /*1370*/  UMOV UR27, 0x5 ;  /* 0x00000005001b7882 */ /* 0x000fe20000000000 */
[----:B------:R-:W-:-:S07]  /*1380*/  UMOV UR35, UR22 ;  /* 0x0000001600237c82 */ /* 0x000fce0008000000 */
[----:B------:R-:W-:Y:S05]  /*1390*/  BRA.U !UP0, `(.L_x_18) ;  /* 0x0000000108d47547 */ /* 0x000fea000b800000 */
[----:B------:R-:W2:Y:S01]  /*13a0*/  LDCU.128 UR16, c[0x0][0xb10] ;  /* 0x00016200ff1077ac */ /* 0x000ea20008000c00 */
[----:B------:R-:W3:Y:S01]  /*13b0*/  LDCU UR13, c[0x0][0x370] ;  /* 0x00006e00ff0d77ac */ /* 0x000ee20008000800 */
[----:B------:R-:W4:Y:S01]  /*13c0*/  LDCU UR8, c[0x0][0x374] ;  /* 0x00006e80ff0877ac */ /* 0x000f220008000800 */
[----:B------:R-:W1:Y:S01]  /*13d0*/  LDCU UR23, c[0x0][0xb0c] ;  /* 0x00016180ff1777ac */ /* 0x000e620008000800 */
[----:B------:R-:W1:Y:S01]  /*13e0*/  LDCU UR25, c[0x0][0xb20] ;  /* 0x00016400ff1977ac */ /* 0x000e620008000800 */
[----:B--2---:R-:W-:Y:S01]  /*13f0*/  UIMAD.WIDE.U32 UR4, UR22, UR16, URZ ;  /* 0x00000010160472a5 */ /* 0x004fe2000f8e00ff */
[----:B------:R-:W2:Y:S01]  /*1400*/  LDCU.64 UR14, c[0x0][0xb28] ;  /* 0x00016500ff0e77ac */ /* 0x000ea20008000a00 */
[----:B------:R-:W-:-:S05]  /*1410*/  UISETP.NE.AND UP3, UPT, UR18, 0x1, UPT ;  /* 0x000000011200788c */ /* 0x000fca000bf65270 */
[----:B------:R-:W-:Y:S01]  /*1420*/  UMOV UR4, UR5 ;  /* 0x0000000500047c82 */ /* 0x000fe20008000000 */
[----:B---3--:R-:W-:Y:S02]  /*1430*/  UIMAD.WIDE.U32 UR6, UR13, UR16, URZ ;  /* 0x000000100d0672a5 */ /* 0x008fe4000f8e00ff */
[----:B------:R-:W-:Y:S02]  /*1440*/  USHF.R.U32.HI UR9, URZ, UR17, UR4 ;  /* 0x00000011ff097299 */ /* 0x000fe40008011604 */
[----:B----4-:R-:W-:Y:S02]  /*1450*/  UIMAD.WIDE.U32 UR4, UR8, UR19, URZ ;  /* 0x00000013080472a5 */ /* 0x010fe4000f8e00ff */
[----:B-1----:R-:W-:Y:S01]  /*1460*/  UISETP.NE.AND UP0, UPT, UR23, 0x1, UPT ;  /* 0x000000011700788c */ /* 0x002fe2000bf05270 */
[----:B------:R-:W-:Y:S01]  /*1470*/  UMOV UR6, UR7 ;  /* 0x0000000700067c82 */ /* 0x000fe20008000000 */
[----:B------:R-:W-:-:S03]  /*1480*/  UISETP.NE.AND UP2, UPT, UR21, 0x1, UPT ;  /* 0x000000011500788c */ /* 0x000fc6000bf45270 */
[----:B------:R-:W-:Y:S01]  /*1490*/  UMOV UR4, UR5 ;  /* 0x0000000500047c82 */ /* 0x000fe20008000000 */
[----:B------:R-:W-:Y:S02]  /*14a0*/  USEL UR12, UR22, UR9, !UP0 ;  /* 0x00000009160c7287 */ /* 0x000fe4000c000000 */
[----:B------:R-:W-:Y:S02]  /*14b0*/  @UP3 USHF.R.U32.HI UR8, URZ, UR25, UR4 ;  /* 0x00000019ff083299 */ /* 0x000fe40008011604 */
[----:B------:R-:W-:Y:S02]  /*14c0*/  UIADD3 UR35, UPT, UPT, -UR12, URZ, URZ ;  /* 0x000000ff0c237290 */ /* 0x000fe4000fffe1ff */
[----:B------:R-:W-:Y:S02]  /*14d0*/  @UP0 USHF.R.U32.HI UR13, URZ, UR17, UR6 ;  /* 0x00000011ff0d0299 */ /* 0x000fe40008011606 */
[----:B------:R-:W-:Y:S02]  /*14e0*/  UIMAD.WIDE.U32 UR6, UR34, UR19, URZ ;  /* 0x00000013220672a5 */ /* 0x000fe4000f8e00ff */
[----:B--2---:R-:W-:-:S02]  /*14f0*/  UIMAD.WIDE.U32 UR4, UR8, UR14, URZ ;  /* 0x0000000e080472a5 */ /* 0x004fc4000f8e00ff */
[----:B------:R-:W-:Y:S02]  /*1500*/  UIMAD.WIDE.U32 UR10, UR13, UR14, URZ ;  /* 0x0000000e0d0a72a5 */ /* 0x000fe4000f8e00ff */
[----:B------:R-:W-:Y:S01]  /*1510*/  UIMAD UR35, UR23, UR35, UR22 ;  /* 0x00000023172372a4 */ /* 0x000fe2000f8e0216 */
[----:B------:R-:W-:Y:S02]  /*1520*/  UMOV UR6, UR7 ;  /* 0x0000000700067c82 */ /* 0x000fe40008000000 */
[----:B------:R-:W-:Y:S01]  /*1530*/  UMOV UR4, UR5 ;  /* 0x0000000500047c82 */ /* 0x000fe20008000000 */
[----:B------:R-:W-:Y:S02]  /*1540*/  USHF.R.U32.HI UR6, URZ, UR25, UR6 ;  /* 0x00000019ff067299 */ /* 0x000fe40008011606 */
[----:B------:R-:W-:Y:S01]  /*1550*/  @UP2 USHF.R.U32.HI UR8, URZ, UR15, UR4 ;  /* 0x0000000fff082299 */ /* 0x000fe20008011604 */
[----:B------:R-:W-:Y:S01]  /*1560*/  UMOV UR5, UR11 ;  /* 0x0000000b00057c82 */ /* 0x000fe20008000000 */
[----:B------:R-:W-:-:S02]  /*1570*/  USEL UR4, UR34, UR6, !UP3 ;  /* 0x0000000622047287 */ /* 0x000fc4000d800000 */
[----:B------:R-:W-:Y:S02]  /*1580*/  @UP2 USHF.R.U32.HI UR13, URZ, UR15, UR5 ;  /* 0x0000000fff0d2299 */ /* 0x000fe40008011605 */
[----:B------:R-:W-:Y:S02]  /*1590*/  UIMAD UR5, UR8, UR21, URZ ;  /* 0x00000015080572a4 */ /* 0x000fe4000f8e02ff */
[----:B------:R-:W-:Y:S02]  /*15a0*/  UIMAD UR8, UR13, UR21, URZ ;  /* 0x000000150d0872a4 */ /* 0x000fe4000f8e02ff */
[----:B------:R-:W-:Y:S02]  /*15b0*/  UISETP.GE.AND UP0, UPT, UR4, UR5, UPT ;  /* 0x000000050400728c */ /* 0x000fe4000bf06270 */
[----:B------:R-:W-:Y:S02]  /*15c0*/  UIMAD.WIDE.U32 UR6, UR4, UR14, URZ ;  /* 0x0000000e040672a5 */ /* 0x000fe4000f8e00ff */
[----:B------:R-:W-:-:S02]  /*15d0*/  UISETP.GE.OR UP0, UPT, UR12, UR8, UP0 ;  /* 0x000000080c00728c */ /* 0x000fc40008706670 */
[----:B------:R-:W-:-:S03]  /*15e0*/  UIMAD.WIDE.U32 UR8, UR12, UR14, URZ ;  /* 0x0000000e0c0872a5 */ /* 0x000fc6000f8e00ff */
[----:B------:R-:W-:Y:S01]  /*15f0*/  UMOV UR6, UR7 ;  /* 0x0000000700067c82 */ /* 0x000fe20008000000 */
[----:B------:R-:W-:Y:S02]  /*1600*/  UIADD3 UR7, UPT, UPT, -UR4, URZ, URZ ;  /* 0x000000ff04077290 */ /* 0x000fe4000fffe1ff */
[----:B------:R-:W-:Y:S02]  /*1610*/  USHF.R.U32.HI UR6, URZ, UR15, UR6 ;  /* 0x0000000fff067299 */ /* 0x000fe40008011606 */
[----:B------:R-:W-:Y:S02]  /*1620*/  UIMAD UR34, UR18, UR7, UR34 ;  /* 0x00000007122272a4 */ /* 0x000fe4000f8e0222 */
[----:B------:R-:W-:Y:S01]  /*1630*/  USEL UR6, UR4, UR6, !UP2 ;  /* 0x0000000604067287 */ /* 0x000fe2000d000000 */
[----:B------:R-:W-:Y:S02]  /*1640*/  @!UP0 UMOV UR5, UR9 ;  /* 0x0000000900058c82 */ /* 0x000fe40008000000 */
[----:B------:R-:W-:-:S02]  /*1650*/  @!UP0 USHF.R.U32.HI UR5, URZ, UR15, UR5 ;  /* 0x0000000fff058299 */ /* 0x000fc40008011605 */
[----:B------:R-:W-:Y:S02]  /*1660*/  UIADD3 UR7, UPT, UPT, -UR6, URZ, URZ ;  /* 0x000000ff06077290 */ /* 0x000fe4000fffe1ff */
[----:B------:R-:W-:Y:S02]  /*1670*/  @!UP0 USEL UR5, UR12, UR5, !UP2 ;  /* 0x000000050c058287 */ /* 0x000fe4000d000000 */
[----:B------:R-:W-:Y:S02]  /*1680*/  UIMAD UR7, UR21, UR7, UR4 ;  /* 0x00000007150772a4 */ /* 0x000fe4000f8e0204 */
[----:B------:R-:W-:Y:S02]  /*1690*/  @!UP0 UIADD3 UR6, UPT, UPT, UR6, -UR5, URZ ;  /* 0x8000000506068290 */ /* 0x000fe4000fffe0ff */
[----:B------:R-:W-:Y:S02]  /*16a0*/  @!UP0 UIMAD UR7, UR7, UR13, UR5 ;  /* 0x0000000d070782a4 */ /* 0x000fe4000f8e0205 */
[----:B------:R-:W-:-:S04]  /*16b0*/  @!UP0 UIMAD UR4, UR6, UR21, UR12 ;  /* 0x00000015060482a4 */ /* 0x000fc8000f8e020c */
[----:B------:R-:W-:Y:S01]  /*16c0*/  UIMAD UR34, UR4, UR18, UR34 ;  /* 0x00000012042272a4 */ /* 0x000fe2000f8e0222 */
[----:B------:R-:W-:Y:S02]  /*16d0*/  @!UP0 UMOV UR12, UR7 ;  /* 0x00000007000c8c82 */ /* 0x000fe40008000000 */
[----:B------:R-:W-:-:S12]  /*16e0*/  UIMAD UR35, UR12, UR23, UR35 ;  /* 0x000000170c2372a4 */ /* 0x000fd8000f8e0223 */
.L_x_18:
[----:B------:R-:W-:Y:S02]  /*16f0*/  UISETP.NE.AND UP2, UPT, UR26, 0x1, UPT ;  /* 0x000000011a00788c */ /* 0x000fe4000bf45270 */
[----:B------:R-:W-:Y:S02]  /*1700*/  UISETP.NE.AND UP0, UPT, UR20, 0x2, UPT ;  /* 0x000000021400788c */ /* 0x000fe4000bf05270 */
[----:B------:R-:W-:Y:S02]  /*1710*/  ULOP3.LUT UR28, UR28, 0x800, URZ, 0xc0, !UPT ;  /* 0x000008001c1c7892 */ /* 0x000fe4000f8ec0ff */
[----:B------:R-:W-:-:S03]  /*1720*/  USHF.L.U32 UR24, UR27, UR24, URZ ;  /* 0x000000181b187299 */ /* 0x000fc600080006ff */
[----:B------:R-:W-:Y:S09]  /*1730*/  BRA.U UP2, `(.L_x_19) ;  /* 0x0000000102407547 */ /* 0x000ff2000b800000 */
[----:B------:R-:W2:Y:S01]  /*1740*/  LDCU.128 UR8, c[0x0][0xb10] ;  /* 0x00016200ff0877ac */ /* 0x000ea20008000c00 */
[----:B------:R-:W3:Y:S01]  /*1750*/  LDCU UR12, c[0x0][0xb0c] ;  /* 0x00016180ff0c77ac */ /* 0x000ee20008000800 */
[----:B------:R-:W4:Y:S01]  /*1760*/  LDCU UR13, c[0x0][0xb20] ;  /* 0x00016400ff0d77ac */ /* 0x000f220008000800 */
[----:B--2---:R-:W-:Y:S02]  /*1770*/  UIMAD.WIDE.U32 UR4, UR35, UR8, URZ ;  /* 0x00000008230472a5 */ /* 0x004fe4000f8e00ff */
[----:B------:R-:W-:Y:S02]  /*1780*/  UIMAD.WIDE.U32 UR6, UR34, UR11, URZ ;  /* 0x0000000b220672a5 */ /* 0x000fe4000f8e00ff */
[----:B---3--:R-:W-:Y:S02]  /*1790*/  UISETP.NE.AND UP2, UPT, UR12, 0x1, UPT ;  /* 0x000000010c00788c */ /* 0x008fe4000bf45270 */
[----:B------:R-:W-:-:S03]  /*17a0*/  USHF.R.U32.HI UR5, URZ, UR9, UR5 ;  /* 0x00000009ff057299 */ /* 0x000fc60008011605 */
[----:B------:R-:W-:Y:S01]  /*17b0*/  UMOV UR4, UR7 ;  /* 0x0000000700047c82 */ /* 0x000fe20008000000 */
[----:B------:R-:W-:Y:S02]  /*17c0*/  USEL UR5, UR35, UR5, !UP2 ;  /* 0x0000000523057287 */ /* 0x000fe4000d000000 */
[----:B------:R-:W-:Y:S02]  /*17d0*/  UISETP.NE.AND UP2, UPT, UR10, 0x1, UPT ;  /* 0x000000010a00788c */ /* 0x000fe4000bf45270 */
[----:B----4-:R-:W-:-:S04]  /*17e0*/  USHF.R.U32.HI UR4, URZ, UR13, UR4 ;  /* 0x0000000dff047299 */ /* 0x010fc80008011604 */
[----:B------:R-:W-:-:S04]  /*17f0*/  USEL UR4, UR34, UR4, !UP2 ;  /* 0x0000000422047287 */ /* 0x000fc8000d000000 */
[----:B------:R-:W-:Y:S02]  /*1800*/  UIADD3 UR6, UPT, UPT, -UR4, UR5, URZ ;  /* 0x0000000504067290 */ /* 0x000fe4000fffe1ff */
[----:B------:R-:W-:Y:S02]  /*1810*/  UIADD3 UR4, UPT, UPT, UR4, -UR5, URZ ;  /* 0x8000000504047290 */ /* 0x000fe4000fffe0ff */
[----:B------:R-:W-:Y:S02]  /*1820*/  UIMAD UR34, UR6, UR10, UR34 ;  /* 0x0000000a062272a4 */ /* 0x000fe4000f8e0222 */
[----:B------:R-:W-:-:S12]  /*1830*/  UIMAD UR35, UR4, UR12, UR35 ;  /* 0x0000000c042372a4 */ /* 0x000fd8000f8e0223 */
.L_x_19:
[----:B------:R-:W-:Y:S05]  /*1840*/  BRA.U !UP6, `(.L_x_20) ;  /* 0x000000010e0c7547 */ /* 0x000fea000b800000 */
[----:B------:R-:W-:Y:S01]  /*1850*/  UCGABAR_WAIT ;  /* 0x0000000000007dc7 */ /* 0x000fe20008000000 */
[----:B------:R-:W-:Y:S01]  /*1860*/  CCTL.IVALL ;  /* 0x00000000ff00798f */ /* 0x000fe20002000000 */
[----:B------:R-:W-:Y:S05]  /*1870*/  BRA `(.L_x_21) ;  /* 0x0000000000047947 */ /* 0x000fea0003800000 */
.L_x_20:
[----:B------:R-:W-:Y:S06]  /*1880*/  BAR.SYNC.DEFER_BLOCKING 0x0 ;  /* 0x0000000000007b1d */ /* 0x000fec0000010000 */
.L_x_21:
[----:B------:R-:W-:Y:S05]  /*1890*/  BRA.U UP0, `(.L_x_22) ;  /* 0x00000015007c7547 */ /* 0x000fea000b800000 */
[----:B------:R-:W2:Y:S01]  /*18a0*/  LDCU UR6, c[0x0][0x38c] ;  /* 0x00007180ff0677ac */ /* 0x000ea20008000800 */
[----:B------:R-:W3:Y:S01]  /*18b0*/  S2UR UR8, SR_CgaCtaId ;  /* 0x00000000000879c3 */ /* 0x000ee20000008800 */
[----:B------:R-:W-:Y:S01]  /*18c0*/  PLOP3.LUT P1, PT, PT, PT, UP4, 0x80, 0x8 ;  /* 0x000000000008781c */ /* 0x000fe20003f2f048 */
[----:B------:R-:W-:Y:S01]  /*18d0*/  IMAD.MOV.U32 R12, RZ, RZ, 0x1 ;  /* 0x00000001ff0c7424 */ /* 0x000fe200078e00ff */
[----:B------:R-:W-:Y:S01]  /*18e0*/  UMOV UR13, 0x400 ;  /* 0x00000400000d7882 */ /* 0x000fe20000000000 */
[----:B------:R-:W-:Y:S01]  /*18f0*/  USHF.L.U32 UR7, UR22, 0x6, URZ ;  /* 0x0000000616077899 */ /* 0x000fe200080006ff */
[----:B------:R-:W-:Y:S01]  /*1900*/  ISETP.NE.AND P2, PT, R3, RZ, P3 ;  /* 0x000000ff0300720c */ /* 0x000fe20001f45270 */
[----:B------:R-:W-:Y:S01]  /*1910*/  UISETP.NE.AND UP1, UPT, UR20, URZ, UPT ;  /* 0x000000ff1400728c */ /* 0x000fe2000bf25270 */
[----:B------:R-:W-:Y:S02]  /*1920*/  PLOP3.LUT P1, PT, P1, PT, PT, 0x8, 0x80 ;  /* 0x000000000080781c */ /* 0x000fe40000f2e170 */
[----:B------:R-:W-:Y:S01]  /*1930*/  CS2R R10, SRZ ;  /* 0x00000000000a7805 */ /* 0x000fe2000001ff00 */
[----:B------:R-:W-:Y:S01]  /*1940*/  IMAD.MOV.U32 R9, RZ, RZ, RZ ;  /* 0x000000ffff097224 */ /* 0x000fe200078e00ff */
[----:B------:R-:W4:Y:S01]  /*1950*/  LDCU UR39, c[0x0][0x370] ;  /* 0x00006e00ff2777ac */ /* 0x000f220008000800 */
[----:B------:R-:W-:Y:S01]  /*1960*/  IMAD.MOV.U32 R8, RZ, RZ, 0x1 ;  /* 0x00000001ff087424 */ /* 0x000fe200078e00ff */
[----:B------:R-:W1:Y:S01]  /*1970*/  LDCU.64 UR26, c[0x0][0x348] ;  /* 0x00006900ff1a77ac */ /* 0x000e620008000a00 */
[----:B--2---:R-:W-:-:S02]  /*1980*/  UIADD3 UR5, UPT, UPT, UR6, 0x3f, URZ ;  /* 0x0000003f06057890 */ /* 0x004fc4000fffe0ff */
[----:B------:R-:W-:Y:S02]  /*1990*/  UIADD3 UR46, UPT, UPT, UR6, 0x7e, URZ ;  /* 0x0000007e062e7890 */ /* 0x000fe4000fffe0ff */
[----:B------:R-:W-:Y:S02]  /*19a0*/  USHF.R.S32.HI UR4, URZ, 0x1f, UR5 ;  /* 0x0000001fff047899 */ /* 0x000fe40008011405 */
[----:B---3--:R-:W-:Y:S02]  /*19b0*/  ULEA UR13, UR8, UR13, 0x18 ;  /* 0x0000000d080d7291 */ /* 0x008fe4000f8ec0ff */
[----:B------:R-:W-:Y:S02]  /*19c0*/  ULEA.HI UR4, UR4, UR5, URZ, 0x6 ;  /* 0x0000000504047291 */ /* 0x000fe4000f8f30ff */
[----:B------:R-:W-:Y:S02]  /*19d0*/  UIADD3 UR5, UPT, UPT, UR6, -0x1, URZ ;  /* 0xffffffff06057890 */ /* 0x000fe4000fffe0ff */
[----:B------:R-:W-:-:S02]  /*19e0*/  USHF.R.S32.HI UR41, URZ, 0x6, UR4 ;  /* 0x00000006ff297899 */ /* 0x000fc40008011404 */
[----:B------:R-:W-:Y:S02]  /*19f0*/  UISETP.GE.U32.AND UP2, UPT, UR5, -0x7f, UPT ;  /* 0xffffff810500788c */ /* 0x000fe4000bf46070 */
[----:B------:R-:W-:Y:S02]  /*1a00*/  UISETP.LT.U32.AND UP0, UPT, UR41, 0x8, UPT ;  /* 0x000000082900788c */ /* 0x000fe4000bf01070 */
[----:B------:R-:W-:Y:S02]  /*1a10*/  ULOP3.LUT UR5, UR7, 0x40, URZ, 0xc0, !UPT ;  /* 0x0000004007057892 */ /* 0x000fe4000f8ec0ff */
[----:B------:R-:W-:Y:S02]  /*1a20*/  USEL UR40, UR41, 0x8, UP0 ;  /* 0x0000000829287887 */ /* 0x000fe40008000000 */
[----:B------:R-:W-:Y:S02]  /*1a30*/  ULEA UR30, UR28, UR13, 0x1 ;  /* 0x0000000d1c1e7291 */ /* 0x000fe4000f8e08ff */
[----:B------:R-:W-:-:S02]  /*1a40*/  UIADD3 UR4, UPT, UPT, UR40, -0x1, URZ ;  /* 0xffffffff28047890 */ /* 0x000fc4000fffe0ff */
[----:B------:R-:W-:Y:S02]  /*1a50*/  @UP2 UIADD3 UR4, UPT, UPT, UR40, URZ, URZ ;  /* 0x000000ff28042290 */ /* 0x000fe4000fffe0ff */
[----:B------:R-:W-:Y:S01]  /*1a60*/  USHF.L.U32 UR47, UR22, 0x7, URZ ;  /* 0x00000007162f7899 */ /* 0x000fe200080006ff */
[----:B------:R-:W2:Y:S01]  /*1a70*/  LDCU UR38, c[0x0][0x374] ;  /* 0x00006e80ff2677ac */ /* 0x000ea20008000800 */
[----:B------:R-:W-:Y:S02]  /*1a80*/  USEL UR21, UR50, 0x2, UP1 ;  /* 0x0000000232157887 */ /* 0x000fe40008800000 */
[----:B------:R-:W-:Y:S02]  /*1a90*/  ULEA.HI UR45, UR28, UR5, URZ, 0x1a ;  /* 0x000000051c2d7291 */ /* 0x000fe4000f8fd0ff */
[----:B------:R-:W-:Y:S02]  /*1aa0*/  UIADD3 UR30, UPT, UPT, UR30, 0x28400, URZ ;  /* 0x000284001e1e7890 */ /* 0x000fe4000fffe0ff */
[----:B------:R-:W-:-:S02]  /*1ab0*/  UIADD3 UR44, UPT, UPT, UR41, -UR40, URZ ;  /* 0x80000028292c7290 */ /* 0x000fc4000fffe0ff */
[----:B------:R-:W-:Y:S02]  /*1ac0*/  UIADD3 UR29, UPT, UPT, UR4, 0x1, URZ ;  /* 0x00000001041d7890 */ /* 0x000fe4000fffe0ff */
[----:B------:R-:W-:Y:S01]  /*1ad0*/  UIADD3 UR43, UPT, UPT, -UR4, URZ, URZ ;  /* 0x000000ff042b7290 */ /* 0x000fe2000fffe1ff */
[----:B-1--4-:R-:W-:-:S11]  /*1ae0*/  UMOV UR6, URZ ;  /* 0x000000ff00067c82 */ /* 0x012fd60008000000 */
.L_x_42:
[----:B-1----:R-:W1:Y:S02]  /*1af0*/  S2UR UR4, SR_CgaCtaId ;  /* 0x00000000000479c3 */ /* 0x002e640000008800 */
[----:B-1----:R-:W-:-:S09]  /*1b00*/  UISETP.NE.AND UP0, UPT, UR4, URZ, UPT ;  /* 0x000000ff0400728c */ /* 0x002fd2000bf05270 */
[----:B------:R-:W-:Y:S05]  /*1b10*/  BRA.U UP0, `(.L_x_23) ;  /* 0x0000000100287547 */ /* 0x000fea000b800000 */
[----:B------:R-:W-:Y:S02]  /*1b20*/  LEA R0, R9, UR13, 0x3 ;  /* 0x0000000d09007c11 */ /* 0x000fe4000f8e18ff */
[----:B------:R-:W-:-:S04]  /*1b30*/  SHF.L.U32 R3, R8, 0x1f, RZ ;  /* 0x0000001f08037819 */ /* 0x000fc800000006ff */
[----:B------:R-:W1:Y:S02]  /*1b40*/  SYNCS.PHASECHK.TRANS64.TRYWAIT P0, [R0+URZ+0x140], R3 ;  /* 0x00014003000075a7 */ /* 0x000e6400080011ff */
[----:B-1----:R-:W-:Y:S05]  /*1b50*/  @!P0 BRA `(.L_x_24) ;  /* 0x0000008000b88947 */ /* 0x002fea0003800000 */
.L_x_153:
[----:B------:R3:W-:Y:S01]  /*1b60*/  SYNCS.ARRIVE.TRANS64.A1T0 RZ, [R0+URZ+0x130], RZ ;  /* 0x000130ff00ff79a7 */ /* 0x0007e200081000ff */
[----:B------:R-:W-:-:S05]  /*1b70*/  VIADD R9, R9, 0x1 ;  /* 0x0000000109097836 */ /* 0x000fca0000000000 */
[----:B------:R-:W-:-:S04]  /*1b80*/  ISETP.NE.AND P0, PT, R9, 0x2, PT ;  /* 0x000000020900780c */ /* 0x000fc80003f05270 */
[----:B-1----:R-:W-:Y:S02]  /*1b90*/  SEL R3, RZ, 0x1, P0 ;  /* 0x00000001ff037807 */ /* 0x002fe40000000000 */
[----:B------:R-:W-:Y:S02]  /*1ba0*/  SEL R9, R9, RZ, P0 ;  /* 0x000000ff09097207 */ /* 0x000fe40000000000 */
[----:B------:R-:W-:-:S07]  /*1bb0*/  LOP3.LUT R8, R8, R3, RZ, 0x3c, !PT ;  /* 0x0000000308087212 */ /* 0x000fce00078e3cff */
.L_x_23:
[----:B------:R-:W-:Y:S01]  /*1bc0*/  ULEA UR4, UR6, UR13, 0x3 ;  /* 0x0000000d06047291 */ /* 0x000fe2000f8e18ff */
[----:B---3--:R-:W-:Y:S01]  /*1bd0*/  SHF.L.U32 R0, R12, 0x1f, RZ ;  /* 0x0000001f0c007819 */ /* 0x008fe200000006ff */
[----:B------:R-:W-:Y:S02]  /*1be0*/  UISETP.GE.U32.AND UP0, UPT, UR46, 0x7f, UPT ;  /* 0x0000007f2e00788c */ /* 0x000fe4000bf06070 */
[----:B------:R-:W-:Y:S01]  /*1bf0*/  ULEA UR19, UR34, UR45, 0x7 ;  /* 0x0000002d22137291 */ /* 0x000fe2000f8e38ff */
[----:B------:R-:W-:-:S04]  /*1c00*/  UMOV UR7, URZ ;  /* 0x000000ff00077c82 */ /* 0x000fc80008000000 */
[----:B------:R1:W3:Y:S01]  /*1c10*/  SYNCS.PHASECHK.TRANS64.TRYWAIT P0, [UR4+0x40], R0 ;  /* 0x00004000ff0075a7 */ /* 0x0002e20008001104 */
[----:B------:R-:W-:-:S04]  /*1c20*/  ULEA.HI UR4, UR35, UR35, URZ, 0x1 ;  /* 0x0000002323047291 */ /* 0x000fc8000f8f08ff */
[----:B------:R-:W-:-:S04]  /*1c30*/  USHF.L.U32 UR4, UR4, 0x7, URZ ;  /* 0x0000000704047899 */ /* 0x000fc800080006ff */
[----:B------:R-:W-:-:S04]  /*1c40*/  ULOP3.LUT UR35, UR4, 0xffffff00, URZ, 0xc0, !UPT ;  /* 0xffffff0004237892 */ /* 0x000fc8000f8ec0ff */
[----:B------:R-:W-:Y:S01]  /*1c50*/  ULOP3.LUT UR35, UR35, 0x80, UR47, 0xf8, !UPT ;  /* 0x0000008023237892 */ /* 0x000fe2000f8ef82f */
[----:B------:R-:W-:Y:S11]  /*1c60*/  BRA.U !UP0, `(.L_x_25) ;  /* 0x0000000108c87547 */ /* 0x000ff6000b800000 */
[----:B------:R-:W-:Y:S01]  /*1c70*/  UMOV UR10, UR43 ;  /* 0x0000002b000a7c82 */ /* 0x000fe20008000000 */
[----:B------:R-:W-:Y:S01]  /*1c80*/  UMOV UR4, UR6 ;  /* 0x0000000600047c82 */ /* 0x000fe20008000000 */
[----:B------:R-:W-:-:S05]  /*1c90*/  UMOV UR34, URZ ;  /* 0x000000ff00227c82 */ /* 0x000fca0008000000 */
.L_x_31:
[----:B------:R-:W-:Y:S01]  /*1ca0*/  ULEA UR33, UR4, UR13, 0x3 ;  /* 0x0000000d04217291 */ /* 0x000fe2000f8e18ff */
[----:B------:R-:W-:Y:S01]  /*1cb0*/  @P3 MOV R2, 0xc000 ;  /* 0x0000c00000023802 */ /* 0x000fe20000000f00 */
[----:B-1-3--:R-:W-:Y:S10]  /*1cc0*/  @P0 BRA `(.L_x_26) ;  /* 0x00000000000c0947 */ /* 0x00aff40003800000 */
[----:B------:R-:W-:-:S04]  /*1cd0*/  SHF.L.U32 R3, R12, 0x1f, RZ ;  /* 0x0000001f0c037819 */ /* 0x000fc800000006ff */
[----:B------:R-:W3:Y:S02]  /*1ce0*/  SYNCS.PHASECHK.TRANS64.TRYWAIT P0, [UR33+0x40], R3 ;  /* 0x00004003ff0075a7 */ /* 0x000ee40008001121 */
[----:B---3--:R-:W-:Y:S05]  /*1cf0*/  @!P0 BRA `(.L_x_27) ;  /* 0x0000008000648947 */ /* 0x008fea0003800000 */
.L_x_26:
[----:B------:R3:W-:Y:S01]  /*1d00*/  @P3 SYNCS.ARRIVE.TRANS64 RZ, [UR33], R2 ;  /* 0x00000002ffff39a7 */ /* 0x0007e20008000021 */
[----:B------:R-:W-:Y:S02]  /*1d10*/  ULOP3.LUT UR5, UR21, 0x2, URZ, 0xfc, !UPT ;  /* 0x0000000215057892 */ /* 0x000fe4000f8efcff */
[----:B------:R-:W-:Y:S02]  /*1d20*/  UIADD3 UR10, UPT, UPT, UR10, 0x1, URZ ;  /* 0x000000010a0a7890 */ /* 0x000fe4000fffe0ff */
[----:B------:R-:W-:Y:S02]  /*1d30*/  UISETP.NE.AND UP0, UPT, UR5, 0x2, UPT ;  /* 0x000000020500788c */ /* 0x000fe4000bf05270 */
[----:B------:R-:W-:-:S07]  /*1d40*/  UISETP.NE.AND UP2, UPT, UR10, 0x1, UPT ;  /* 0x000000010a00788c */ /* 0x000fce000bf45270 */
[----:B------:R-:W-:Y:S05]  /*1d50*/  BRA.U UP0, `(.L_x_28) ;  /* 0x0000000100047547 */ /* 0x000fea000b800000 */
[----:B--2---:R-:W-:Y:S05]  /*1d60*/  BPT.TRAP 0x1 ;  /* 0x000000040000795c */ /* 0x004fea0000300000 */
.L_x_28:
[----:B------:R-:W-:Y:S04]  /*1d70*/  BSSY.RECONVERGENT B0, `(.L_x_29) ;  /* 0x0000003000007945 */ /* 0x000fe80003800200 */
[----:B------:R-:W-:Y:S05]  /*1d80*/  @!P2 BRA `(.L_x_30) ;  /* 0x000000000004a947 */ /* 0x000fea0003800000 */
[----:B--2---:R-:W-:Y:S05]  /*1d90*/  BPT.TRAP 0x1 ;  /* 0x000000040000795c */ /* 0x004fea0000300000 */
.L_x_30:
[----:B--2---:R-:W-:Y:S05]  /*1da0*/  BSYNC.RECONVERGENT B0 ;  /* 0x0000000000007941 */ /* 0x004fea0003800200 */
.L_x_29:
[----:B------:R-:W-:Y:S02]  /*1db0*/  UIADD3 UR5, UPT, UPT, UR4, 0x1, URZ ;  /* 0x0000000104057890 */ /* 0x000fe4000fffe0ff */
[----:B------:R-:W-:Y:S02]  /*1dc0*/  ULEA UR32, UR4, UR13, 0xe ;  /* 0x0000000d04207291 */ /* 0x000fe4000f8e70ff */
[----:B------:R-:W-:Y:S02]  /*1dd0*/  UISETP.NE.AND UP0, UPT, UR5, 0x8, UPT ;  /* 0x000000080500788c */ /* 0x000fe4000bf05270 */
[----:B------:R-:W-:Y:S02]  /*1de0*/  UIADD3 UR8, UP1, UPT, UR26, 0x80, URZ ;  /* 0x000000801a087890 */ /* 0x000fe4000ff3e0ff */
[----:B------:R-:W-:Y:S02]  /*1df0*/  USEL UR7, URZ, 0x1, UP0 ;  /* 0x00000001ff077887 */ /* 0x000fe40008000000 */
[----:B------:R-:W-:-:S02]  /*1e00*/  USEL UR6, UR5, URZ, UP0 ;  /* 0x000000ff05067287 */ /* 0x000fc40008000000 */
[----:B------:R-:W-:Y:S02]  /*1e10*/  ULOP3.LUT UR33, UR33, 0xfefffff8, URZ, 0xc0, !UPT ;  /* 0xfefffff821217892 */ /* 0x000fe4000f8ec0ff */
[----:B------:R-:W-:Y:S01]  /*1e20*/  ULEA UR5, UR6, UR13, 0x3 ;  /* 0x0000000d06057291 */ /* 0x000fe2000f8e18ff */
[----:B------:R-:W-:Y:S01]  /*1e30*/  LOP3.LUT R12, R12, UR7, RZ, 0x3c, !PT ;  /* 0x000000070c0c7c12 */ /* 0x000fe2000f8e3cff */
[----:B------:R-:W-:Y:S02]  /*1e40*/  UIADD3.X UR9, UPT, UPT, URZ, UR27, URZ, UP1, !UPT ;  /* 0x0000001bff097290 */ /* 0x000fe40008ffe4ff */
[----:B------:R-:W-:Y:S01]  /*1e50*/  UIADD3 UR32, UPT, UPT, UR32, 0x8400, URZ ;  /* 0x0000840020207890 */ /* 0x000fe2000fffe0ff */
[----:B-1----:R-:W-:Y:S01]  /*1e60*/  SHF.L.U32 R0, R12, 0x1f, RZ ;  /* 0x0000001f0c007819 */ /* 0x002fe200000006ff */
[----:B------:R-:W-:Y:S01]  /*1e70*/  UPRMT UR7, URZ, 0x5410, UR24 ;  /* 0x00005410ff077896 */ /* 0x000fe20008000018 */
[----:B------:R-:W-:Y:S02]  /*1e80*/  UMOV UR14, 0x0 ;  /* 0x00000000000e7882 */ /* 0x000fe40000000000 */
[----:B------:R4:W1:Y:S01]  /*1e90*/  SYNCS.PHASECHK.TRANS64.TRYWAIT P0, [UR5+0x40], R0 ;  /* 0x00004000ff0075a7 */ /* 0x0008620008001105 */
[----:B------:R-:W-:-:S02]  /*1ea0*/  ULEA UR5, UR4, UR28, 0xc ;  /* 0x0000001c04057291 */ /* 0x000fc4000f8e60ff */
[----:B------:R-:W-:Y:S02]  /*1eb0*/  UIADD3 UR4, UP0, UPT, UR26, 0x180, URZ ;  /* 0x000001801a047890 */ /* 0x000fe4000ff1e0ff */
[----:B------:R-:W-:Y:S01]  /*1ec0*/  ULEA UR5, UR5, UR13, 0x1 ;  /* 0x0000000d05057291 */ /* 0x000fe2000f8e08ff */
[----:B------:R-:W-:Y:S01]  /*1ed0*/  UMOV UR15, 0x10000000 ;  /* 0x10000000000f7882 */ /* 0x000fe20000000000 */
[----:B------:R-:W-:Y:S02]  /*1ee0*/  UMOV UR18, UR34 ;  /* 0x0000002200127c82 */ /* 0x000fe40008000000 */
[----:B------:R-:W-:Y:S01]  /*1ef0*/  UIADD3 UR16, UPT, UPT, UR5, 0x28400, URZ ;  /* 0x0002840005107890 */ /* 0x000fe2000fffe0ff */
[----:B------:R2:W-:Y:S01]  /*1f00*/  UTMALDG.3D.2CTA [UR32], [UR8], desc[UR14] ;  /* 0x00000e20080075b4 */ /* 0x0005e20008211000 */
[----:B------:R-:W-:Y:S01]  /*1f10*/  UIADD3.X UR5, UPT, UPT, URZ, UR27, URZ, UP0, !UPT ;  /* 0x0000001bff057290 */ /* 0x000fe200087fe4ff */
[----:B------:R-:W-:Y:S01]  /*1f20*/  UMOV UR20, UR36 ;  /* 0x0000002400147c82 */ /* 0x000fe20008000000 */
[----:B------:R-:W-:-:S07]  /*1f30*/  UMOV UR17, UR33 ;  /* 0x0000002100117c82 */ /* 0x000fce0008000000 */
[----:B------:R3:W-:Y:S01]  /*1f40*/  UTMALDG.3D.MULTICAST.2CTA [UR16], [UR4], UR7, desc[UR14] ;  /* 0x00000e10040073b4 */ /* 0x0007e20008211807 */
[----:B--2---:R-:W-:Y:S01]  /*1f50*/  UIADD3 UR34, UPT, UPT, UR34, 0x40, URZ ;  /* 0x0000004022227890 */ /* 0x004fe2000fffe0ff */
[----:B---3--:R-:W-:Y:S01]  /*1f60*/  UMOV UR7, UR29 ;  /* 0x0000001d00077c82 */ /* 0x008fe20008000000 */
[----:B------:R-:W-:Y:S01]  /*1f70*/  UMOV UR4, UR6 ;  /* 0x0000000600047c82 */ /* 0x000fe20008000000 */
[----:B----4-:R-:W-:Y:S09]  /*1f80*/  BRA.U UP2, `(.L_x_31) ;  /* 0xfffffffd02447547 */ /* 0x010ff2000b83ffff */
.L_x_25:
[----:B------:R-:W-:Y:S01]  /*1f90*/  ULEA UR4, UR6, UR13, 0x3 ;  /* 0x0000000d06047291 */ /* 0x000fe2000f8e18ff */
[----:B-1----:R-:W-:Y:S01]  /*1fa0*/  SHF.L.U32 R0, R12, 0x1f, RZ ;  /* 0x0000001f0c007819 */ /* 0x002fe200000006ff */
[----:B------:R-:W-:Y:S01]  /*1fb0*/  @!P1 SYNCS.ARRIVE.TRANS64.A1T0 RZ, [UR13+0xc8], RZ ;  /* 0x0000c8ffffff99a7 */ /* 0x000fe2000810000d */
[----:B------:R-:W-:-:S06]  /*1fc0*/  UISETP.GT.AND UP0, UPT, UR41, UR40, UPT ;  /* 0x000000282900728c */ /* 0x000fcc000bf04270 */
[----:B---3--:R1:W3:Y:S03]  /*1fd0*/  SYNCS.PHASECHK.TRANS64.TRYWAIT P0, [UR4+0x40], R0 ;  /* 0x00004000ff0075a7 */ /* 0x0082e60008001104 */
[----:B------:R-:W-:Y:S05]  /*1fe0*/  BRA.U !UP0, `(.L_x_32) ;  /* 0x0000000108c07547 */ /* 0x000fea000b800000 */
[----:B------:R-:W-:Y:S01]  /*1ff0*/  UIADD3 UR25, UPT, UPT, UR44, UR7, URZ ;  /* 0x000000072c197290 */ /* 0x000fe2000fffe0ff */
[----:B------:R-:W-:-:S11]  /*2000*/  UMOV UR4, UR6 ;  /* 0x0000000600047c82 */ /* 0x000fd60008000000 */
.L_x_38:
[----:B------:R-:W-:Y:S01]  /*2010*/  ULEA UR9, UR4, UR13, 0x3 ;  /* 0x0000000d04097291 */ /* 0x000fe2000f8e18ff */
[----:B---3--:R-:W-:Y:S01]  /*2020*/  @P3 MOV R2, 0xc000 ;  /* 0x0000c00000023802 */ /* 0x008fe20000000f00 */
[----:B-1-34-:R-:W-:Y:S10]  /*2030*/  @P0 BRA `(.L_x_33) ;  /* 0x00000000000c0947 */ /* 0x01aff40003800000 */
[----:B------:R-:W-:-:S04]  /*2040*/  SHF.L.U32 R3, R12, 0x1f, RZ ;  /* 0x0000001f0c037819 */ /* 0x000fc800000006ff */
[----:B------:R-:W3:Y:S02]  /*2050*/  SYNCS.PHASECHK.TRANS64.TRYWAIT P0, [UR9+0x40], R3 ;  /* 0x00004003ff0075a7 */ /* 0x000ee40008001109 */
[----:B---3--:R-:W-:Y:S05]  /*2060*/  @!P0 BRA `(.L_x_34) ;  /* 0x0000007c00a08947 */ /* 0x008fea0003800000 */
.L_x_33:
[----:B------:R3:W-:Y:S01]  /*2070*/  @P3 SYNCS.ARRIVE.TRANS64 RZ, [UR9], R2 ;  /* 0x00000002ffff39a7 */ /* 0x0007e20008000009 */
[----:B------:R-:W-:-:S04]  /*2080*/  ULOP3.LUT UR5, UR21, 0x2, URZ, 0xfc, !UPT ;  /* 0x0000000215057892 */ /* 0x000fc8000f8efcff */
[----:B------:R-:W-:-:S09]  /*2090*/  UISETP.NE.AND UP0, UPT, UR5, 0x2, UPT ;  /* 0x000000020500788c */ /* 0x000fd2000bf05270 */
[----:B------:R-:W-:Y:S05]  /*20a0*/  BRA.U UP0, `(.L_x_35) ;  /* 0x0000000100047547 */ /* 0x000fea000b800000 */
[----:B--2---:R-:W-:Y:S05]  /*20b0*/  BPT.TRAP 0x1 ;  /* 0x000000040000795c */ /* 0x004fea0000300000 */
.L_x_35:
[----:B------:R-:W-:Y:S04]  /*20c0*/  BSSY.RECONVERGENT B0, `(.L_x_36) ;  /* 0x0000003000007945 */ /* 0x000fe80003800200 */
[----:B------:R-:W-:Y:S05]  /*20d0*/  @!P2 BRA `(.L_x_37) ;  /* 0x000000000004a947 */ /* 0x000fea0003800000 */
[----:B--2---:R-:W-:Y:S05]  /*20e0*/  BPT.TRAP 0x1 ;  /* 0x000000040000795c */ /* 0x004fea0000300000 */
.L_x_37:
[----:B--2---:R-:W-:Y:S05]  /*20f0*/  BSYNC.RECONVERGENT B0 ;  /* 0x0000000000007941 */ /* 0x004fea0003800200 */
.L_x_36:
[----:B------:R-:W-:Y:S02]  /*2100*/  UIADD3 UR5, UPT, UPT, UR4, 0x1, URZ ;  /* 0x0000000104057890 */ /* 0x000fe4000fffe0ff */
[----:B------:R-:W-:Y:S02]  /*2110*/  USHF.L.U32 UR10, UR7, 0x6, URZ ;  /* 0x00000006070a7899 */ /* 0x000fe400080006ff */
[----:B------:R-:W-:Y:S02]  /*2120*/  UISETP.NE.AND UP0, UPT, UR5, 0x8, UPT ;  /* 0x000000080500788c */ /* 0x000fe4000bf05270 */
[----:B------:R-:W-:Y:S02]  /*2130*/  UIADD3 UR7, UPT, UPT, UR7, 0x1, URZ ;  /* 0x0000000107077890 */ /* 0x000fe4000fffe0ff */
[----:B------:R-:W-:Y:S02]  /*2140*/  USEL UR8, URZ, 0x1, UP0 ;  /* 0x00000001ff087887 */ /* 0x000fe40008000000 */
[----:B------:R-:W-:-:S02]  /*2150*/  USEL UR6, UR5, URZ, UP0 ;  /* 0x000000ff05067287 */ /* 0x000fc40008000000 */
[----:B------:R-:W-:Y:S02]  /*2160*/  UIADD3 UR22, UP0, UPT, UR26, 0x180, URZ ;  /* 0x000001801a167890 */ /* 0x000fe4000ff1e0ff */
[----:B------:R-:W-:Y:S01]  /*2170*/  LOP3.LUT R12, R12, UR8, RZ, 0x3c, !PT ;  /* 0x000000080c0c7c12 */ /* 0x000fe2000f8e3cff */
[----:B------:R-:W-:Y:S02]  /*2180*/  ULEA UR8, UR4, UR13, 0xe ;  /* 0x0000000d04087291 */ /* 0x000fe4000f8e70ff */
[----:B------:R-:W-:Y:S01]  /*2190*/  UIADD3 UR14, UP1, UPT, UR26, 0x80, URZ ;  /* 0x000000801a0e7890 */ /* 0x000fe2000ff3e0ff */
[----:B-1----:R-:W-:Y:S01]  /*21a0*/  SHF.L.U32 R0, R12, 0x1f, RZ ;  /* 0x0000001f0c007819 */ /* 0x002fe200000006ff */
[----:B------:R-:W-:Y:S02]  /*21b0*/  UIADD3.X UR23, UPT, UPT, URZ, UR27, URZ, UP0, !UPT ;  /* 0x0000001bff177290 */ /* 0x000fe400087fe4ff */
[----:B------:R-:W-:Y:S02]  /*21c0*/  UISETP.NE.AND UP0, UPT, UR7, UR25, UPT ;  /* 0x000000190700728c */ /* 0x000fe4000bf05270 */
[----:B------:R-:W-:-:S02]  /*21d0*/  ULEA UR5, UR6, UR13, 0x3 ;  /* 0x0000000d06057291 */ /* 0x000fc4000f8e18ff */
[----:B------:R-:W-:Y:S02]  /*21e0*/  ULOP3.LUT UR9, UR9, 0xfefffff8, URZ, 0xc0, !UPT ;  /* 0xfefffff809097892 */ /* 0x000fe4000f8ec0ff */
[----:B------:R-:W-:Y:S02]  /*21f0*/  ULEA UR16, UR4, UR30, 0xd ;  /* 0x0000001e04107291 */ /* 0x000fe4000f8e68ff */
[----:B------:R-:W-:Y:S02]  /*2200*/  UIADD3 UR8, UPT, UPT, UR8, 0x8400, URZ ;  /* 0x0000840008087890 */ /* 0x000fe4000fffe0ff */
[----:B------:R-:W-:Y:S01]  /*2210*/  UIADD3.X UR15, UPT, UPT, URZ, UR27, URZ, UP1, !UPT ;  /* 0x0000001bff0f7290 */ /* 0x000fe20008ffe4ff */
[----:B------:R4:W1:Y:S01]  /*2220*/  SYNCS.PHASECHK.TRANS64.TRYWAIT P0, [UR5+0x40], R0 ;  /* 0x00004000ff0075a7 */ /* 0x0008620008001105 */
[----:B------:R-:W-:Y:S01]  /*2230*/  UPRMT UR4, URZ, 0x5410, UR24 ;  /* 0x00005410ff047896 */ /* 0x000fe20008000018 */
[----:B------:R-:W-:Y:S01]  /*2240*/  UMOV UR32, 0x0 ;  /* 0x0000000000207882 */ /* 0x000fe20000000000 */
[----:B------:R-:W-:Y:S01]  /*2250*/  UMOV UR33, 0x10000000 ;  /* 0x1000000000217882 */ /* 0x000fe20000000000 */
[----:B------:R-:W-:Y:S01]  /*2260*/  UMOV UR11, UR35 ;  /* 0x00000023000b7c82 */ /* 0x000fe20008000000 */
[----:B------:R-:W-:Y:S01]  /*2270*/  UMOV UR12, UR36 ;  /* 0x00000024000c7c82 */ /* 0x000fe20008000000 */
[----:B------:R-:W-:Y:S01]  /*2280*/  UMOV UR20, UR36 ;  /* 0x0000002400147c82 */ /* 0x000fe20008000000 */
[----:B------:R-:W-:Y:S01]  /*2290*/  UMOV UR17, UR9 ;  /* 0x0000000900117c82 */ /* 0x000fe20008000000 */
[----:B------:R-:W-:Y:S01]  /*22a0*/  UMOV UR18, UR10 ;  /* 0x0000000a00127c82 */ /* 0x000fe20008000000 */
[----:B------:R-:W-:Y:S01]  /*22b0*/  UTMALDG.3D.2CTA [UR8], [UR14], desc[UR32] ;  /* 0x000020080e0075b4 */ /* 0x000fe20008211000 */
[----:B------:R2:W-:Y:S02]  /*22c0*/  UTMALDG.3D.MULTICAST.2CTA [UR16], [UR22], UR4, desc[UR32] ;  /* 0x00002010160073b4 */ /* 0x0005e40008211804 */
[----:B--2---:R-:W-:Y:S01]  /*22d0*/  UMOV UR4, UR6 ;  /* 0x0000000600047c82 */ /* 0x004fe20008000000 */
[----:B------:R-:W-:Y:S05]  /*22e0*/  BRA.U UP0, `(.L_x_38) ;  /* 0xfffffffd00487547 */ /* 0x000fea000b83ffff */
.L_x_32:
[C---:B------:R-:W-:Y:S01]  /*22f0*/  LEA R3, R11.reuse, UR13, 0x3 ;  /* 0x0000000d0b037c11 */ /* 0x040fe2000f8e18ff */
[----:B------:R-:W-:Y:S01]  /*2300*/  NOP ;  /* 0x0000000000007918 */ /* 0x000fe20000000000 */
[----:B-1--4-:R-:W-:Y:S02]  /*2310*/  SHF.L.U32 R0, R10, 0x1f, RZ ;  /* 0x0000001f0a007819 */ /* 0x012fe400000006ff */
[----:B------:R-:W-:Y:S02]  /*2320*/  LEA R5, R11, UR13, 0x4 ;  /* 0x0000000d0b057c11 */ /* 0x000fe4000f8e20ff */
[----:B---3--:R-:W1:Y:S02]  /*2330*/  SYNCS.PHASECHK.TRANS64.TRYWAIT P0, [R3+URZ+0xd0], R0 ;  /* 0x0000d000030075a7 */ /* 0x008e6400080011ff */
[----:B-1----:R-:W-:Y:S05]  /*2340*/  @!P0 BRA `(.L_x_39) ;  /* 0x0000007c00008947 */ /* 0x002fea0003800000 */
.L_x_156:
[----:B------:R-:W3:Y:S01]  /*2350*/  LDS.128 R4, [R5+0x160] ;  /* 0x0001600005047984 */ /* 0x000ee20000000c00 */
[----:B------:R-:W-:Y:S01]  /*2360*/  UISETP.GE.AND UP0, UPT, UR42, 0x1, UPT ;  /* 0x000000012a00788c */ /* 0x000fe2000bf06270 */
[----:B------:R-:W-:Y:S01]  /*2370*/  @!PT LDS RZ, [RZ] ;  /* 0x00000000fffff984 */ /* 0x000fe20000000800 */
[----:B------:R-:W-:Y:S01]  /*2380*/  @!PT LDS RZ, [RZ] ;  /* 0x00000000fffff984 */ /* 0x000fe20000000800 */
[----:B------:R-:W-:Y:S01]  /*2390*/  @!PT LDS RZ, [RZ] ;  /* 0x00000000fffff984 */ /* 0x000fe20000000800 */
[----:B------:R-:W-:Y:S01]  /*23a0*/  @!PT LDS RZ, [RZ] ;  /* 0x00000000fffff984 */ /* 0x000fe20000000800 */
[----:B------:R4:W-:Y:S06]  /*23b0*/  MEMBAR.ALL.CTA ;  /* 0x0000000000007992 */ /* 0x0009ec0000008000 */
[----:B----4-:R-:W4:Y:S01]  /*23c0*/  FENCE.VIEW.ASYNC.S ;  /* 0x00000000000073c6 */ /* 0x010f220000000000 */
[----:B---3--:R-:W-:-:S13]  /*23d0*/  LOP3.LUT P0, RZ, R6, 0x1, RZ, 0xc0, !PT ;  /* 0x0000000106ff7812 */ /* 0x008fda000780c0ff */
[----:B----4-:R-:W-:Y:S01]  /*23e0*/  VOTEU.ANY UP1, P0 ;  /* 0x0000000000ff7886 */ /* 0x010fe20000020100 */
[----:B------:R-:W-:-:S13]  /*23f0*/  PLOP3.LUT P0, PT, PT, PT, UP1, 0x80, 0x8 ;  /* 0x000000000008781c */ /* 0x000fda0003f0f018 */
[----:B-1----:R-:W-:Y:S02]  /*2400*/  @P0 LOP3.LUT R0, R5, 0xffff, RZ, 0xc0, !PT ;  /* 0x0000ffff05000812 */ /* 0x002fe400078ec0ff */
[----:B------:R-:W-:Y:S02]  /*2410*/  @P0 MOV R2, R4 ;  /* 0x0000000400020202 */ /* 0x000fe40000000f00 */
[----:B------:R-:W-:Y:S01]  /*2420*/  @P0 R2UR UR5, R0 ;  /* 0x00000000000502ca */ /* 0x000fe200000e0000 */
[----:B------:R-:W-:Y:S01]  /*2430*/  VIADD R0, R3, 0xe0 ;  /* 0x000000e003007836 */ /* 0x000fe20000000000 */
[----:B------:R-:W-:Y:S02]  /*2440*/  @P0 SHF.R.U32.HI R4, RZ, 0x10, R5 ;  /* 0x00000010ff040819 */ /* 0x000fe40000011605 */
[----:B------:R-:W-:Y:S02]  /*2450*/  @P0 R2UR UR7, R2 ;  /* 0x00000000020702ca */ /* 0x000fe400000e0000 */
[----:B------:R-:W-:-:S02]  /*2460*/  PRMT R0, RZ, 0x654, R0 ;  /* 0x00000654ff007816 */ /* 0x000fc40000000000 */
[----:B------:R-:W-:Y:S02]  /*2470*/  @P0 R2UR UR4, R4 ;  /* 0x00000000040402ca */ /* 0x000fe400000e0000 */
[----:B------:R1:W-:Y:S03]  /*2480*/  SYNCS.ARRIVE.TRANS64.RED.A1T0 RZ, [R0+URZ], RZ ;  /* 0x000000ff00ff79a7 */ /* 0x0003e600081004ff */
[----:B------:R-:W-:-:S04]  /*2490*/  @UP1 UMOV UR31, UR5 ;  /* 0x00000005001f1c82 */ /* 0x000fc80008000000 */
[----:B------:R-:W-:-:S04]  /*24a0*/  @UP1 UMOV UR37, UR7 ;  /* 0x0000000700251c82 */ /* 0x000fc80008000000 */
[----:B------:R-:W-:Y:S01]  /*24b0*/  @UP1 UMOV UR36, UR4 ;  /* 0x0000000400241c82 */ /* 0x000fe20008000000 */
[----:B------:R-:W-:Y:S05]  /*24c0*/  BRA.U !UP0, `(.L_x_40) ;  /* 0x0000000108d47547 */ /* 0x000fea000b800000 */
[----:B------:R-:W2:Y:S01]  /*24d0*/  LDCU.128 UR16, c[0x0][0xb10] ;  /* 0x00016200ff1077ac */ /* 0x000ea20008000c00 */
[----:B------:R-:W3:Y:S01]  /*24e0*/  LDCU UR12, c[0x0][0xb20] ;  /* 0x00016400ff0c77ac */ /* 0x000ee20008000800 */
[----:B------:R-:W4:Y:S01]  /*24f0*/  LDCU UR20, c[0x0][0xb0c] ;  /* 0x00016180ff1477ac */ /* 0x000f220008000800 */
[----:B------:R-:W1:Y:S01]  /*2500*/  LDCU.64 UR8, c[0x0][0xb28] ;  /* 0x00016500ff0877ac */ /* 0x000e620008000a00 */
[----:B------:R-:W-:Y:S02]  /*2510*/  UISETP.NE.AND UP3, UPT, UR42, 0x1, UPT ;  /* 0x000000012a00788c */ /* 0x000fe4000bf65270 */
[----:B--2---:R-:W-:Y:S02]  /*2520*/  UIMAD.WIDE.U32 UR10, UR38, UR19, URZ ;  /* 0x00000013260a72a5 */ /* 0x004fe4000f8e00ff */
[----:B------:R-:W-:Y:S02]  /*2530*/  UIMAD.WIDE.U32 UR4, UR39, UR16, URZ ;  /* 0x00000010270472a5 */ /* 0x000fe4000f8e00ff */
[----:B------:R-:W-:-:S02]  /*2540*/  UISETP.NE.AND UP0, UPT, UR18, 0x1, UPT ;  /* 0x000000011200788c */ /* 0x000fc4000bf05270 */
[----:B------:R-:W-:Y:S01]  /*2550*/  UIMAD.WIDE.U32 UR22, UR31, UR19, URZ ;  /* 0x000000131f1672a5 */ /* 0x000fe2000f8e00ff */
[----:B------:R-:W-:Y:S02]  /*2560*/  UMOV UR10, UR11 ;  /* 0x0000000b000a7c82 */ /* 0x000fe40008000000 */
[----:B------:R-:W-:Y:S01]  /*2570*/  UMOV UR4, UR5 ;  /* 0x0000000500047c82 */ /* 0x000fe20008000000 */
[----:B---3--:R-:W-:Y:S02]  /*2580*/  USHF.R.U32.HI UR10, URZ, UR12, UR10 ;  /* 0x0000000cff0a7299 */ /* 0x008fe4000801160a */
[----:B----4-:R-:W-:Y:S02]  /*2590*/  UISETP.NE.AND UP2, UPT, UR20, 0x1, UPT ;  /* 0x000000011400788c */ /* 0x010fe4000bf45270 */
[----:B------:R-:W-:Y:S02]  /*25a0*/  USHF.R.U32.HI UR4, URZ, UR17, UR4 ;  /* 0x00000011ff047299 */ /* 0x000fe40008011604 */
[----:B------:R-:W-:-:S02]  /*25b0*/  USEL UR5, UR38, UR10, !UP0 ;  /* 0x0000000a26057287 */ /* 0x000fc4000c000000 */
[----:B------:R-:W-:Y:S02]  /*25c0*/  USEL UR7, UR39, UR4, !UP2 ;  /* 0x0000000427077287 */ /* 0x000fe4000d000000 */
[----:B-1----:R-:W-:Y:S01]  /*25d0*/  UIMAD.WIDE.U32 UR10, UR5, UR8, URZ ;  /* 0x00000008050a72a5 */ /* 0x002fe2000f8e00ff */
[----:B------:R-:W-:Y:S01]  /*25e0*/  UMOV UR4, UR23 ;  /* 0x0000001700047c82 */ /* 0x000fe20008000000 */
[----:B------:R-:W-:Y:S02]  /*25f0*/  UIMAD.WIDE.U32 UR14, UR37, UR16, URZ ;  /* 0x00000010250e72a5 */ /* 0x000fe4000f8e00ff */
[----:B------:R-:W-:-:S03]  /*2600*/  UIMAD.WIDE.U32 UR22, UR7, UR8, URZ ;  /* 0x00000008071672a5 */ /* 0x000fc6000f8e00ff */
[----:B------:R-:W-:Y:S01]  /*2610*/  UMOV UR10, UR11 ;  /* 0x0000000b000a7c82 */ /* 0x000fe20008000000 */
[----:B------:R-:W-:Y:S02]  /*2620*/  USHF.R.U32.HI UR4, URZ, UR12, UR4 ;  /* 0x0000000cff047299 */ /* 0x000fe40008011604 */
[----:B------:R-:W-:Y:S01]  /*2630*/  @UP3 USHF.R.U32.HI UR5, URZ, UR9, UR10 ;  /* 0x00000009ff053299 */ /* 0x000fe2000801160a */
[----:B------:R-:W-:Y:S01]  /*2640*/  UMOV UR14, UR15 ;  /* 0x0000000f000e7c82 */ /* 0x000fe20008000000 */
[----:B------:R-:W-:Y:S01]  /*2650*/  UMOV UR22, UR23 ;  /* 0x0000001700167c82 */ /* 0x000fe20008000000 */
[----:B------:R-:W-:Y:S02]  /*2660*/  USHF.R.U32.HI UR17, URZ, UR17, UR14 ;  /* 0x00000011ff117299 */ /* 0x000fe4000801160e */
[----:B------:R-:W-:Y:S02]  /*2670*/  USEL UR4, UR31, UR4, !UP0 ;  /* 0x000000041f047287 */ /* 0x000fe4000c000000 */
[----:B------:R-:W-:-:S02]  /*2680*/  @UP3 USHF.R.U32.HI UR7, URZ, UR9, UR22 ;  /* 0x00000009ff073299 */ /* 0x000fc40008011616 */
[----:B------:R-:W-:Y:S02]  /*2690*/  UIMAD UR10, UR42, UR5, URZ ;  /* 0x000000052a0a72a4 */ /* 0x000fe4000f8e02ff */
[----:B------:R-:W-:Y:S02]  /*26a0*/  USEL UR5, UR37, UR17, !UP2 ;  /* 0x0000001125057287 */ /* 0x000fe4000d000000 */
[----:B------:R-:W-:Y:S02]  /*26b0*/  UIMAD UR12, UR42, UR7, URZ ;  /* 0x000000072a0c72a4 */ /* 0x000fe4000f8e02ff */
[----:B------:R-:W-:Y:S02]  /*26c0*/  UISETP.GE.AND UP0, UPT, UR4, UR10, UPT ;  /* 0x0000000a0400728c */ /* 0x000fe4000bf06270 */
[----:B------:R-:W-:Y:S02]  /*26d0*/  UIMAD.WIDE.U32 UR10, UR4, UR8, URZ ;  /* 0x00000008040a72a5 */ /* 0x000fe4000f8e00ff */
[----:B------:R-:W-:-:S02]  /*26e0*/  UISETP.GE.OR UP0, UPT, UR5, UR12, UP0 ;  /* 0x0000000c0500728c */ /* 0x000fc40008706670 */
[----:B------:R-:W-:Y:S02]  /*26f0*/  UIMAD.WIDE.U32 UR14, UR5, UR8, URZ ;  /* 0x00000008050e72a5 */ /* 0x000fe4000f8e00ff */
[----:B------:R-:W-:Y:S01]  /*2700*/  UIADD3 UR12, UPT, UPT, -UR5, URZ, URZ ;  /* 0x000000ff050c7290 */ /* 0x000fe2000fffe1ff */
[----:B------:R-:W-:Y:S01]  /*2710*/  UMOV UR10, UR11 ;  /* 0x0000000b000a7c82 */ /* 0x000fe20008000000 */
[----:B------:R-:W-:Y:S02]  /*2720*/  UIADD3 UR11, UPT, UPT, -UR4, URZ, URZ ;  /* 0x000000ff040b7290 */ /* 0x000fe4000fffe1ff */
[----:B------:R-:W-:-:S03]  /*2730*/  USHF.R.U32.HI UR10, URZ, UR9, UR10 ;  /* 0x00000009ff0a7299 */ /* 0x000fc6000801160a */
[----:B------:R-:W-:Y:S01]  /*2740*/  @!UP0 UMOV UR8, UR15 ;  /* 0x0000000f00088c82 */ /* 0x000fe20008000000 */
[----:B------:R-:W-:Y:S02]  /*2750*/  UIMAD UR11, UR18, UR11, UR31 ;  /* 0x0000000b120b72a4 */ /* 0x000fe4000f8e021f */
[----:B------:R-:W-:Y:S02]  /*2760*/  USEL UR10, UR4, UR10, !UP3 ;  /* 0x0000000a040a7287 */ /* 0x000fe4000d800000 */
[----:B------:R-:W-:Y:S02]  /*2770*/  @!UP0 USHF.R.U32.HI UR8, URZ, UR9, UR8 ;  /* 0x00000009ff088299 */ /* 0x000fe40008011608 */
[----:B------:R-:W-:Y:S02]  /*2780*/  UIADD3 UR9, UPT, UPT, -UR10, URZ, URZ ;  /* 0x000000ff0a097290 */ /* 0x000fe4000fffe1ff */
[----:B------:R-:W-:Y:S02]  /*2790*/  @!UP0 USEL UR8, UR5, UR8, !UP3 ;  /* 0x0000000805088287 */ /* 0x000fe4000d800000 */
[----:B------:R-:W-:-:S02]  /*27a0*/  UIMAD UR9, UR42, UR9, UR4 ;  /* 0x000000092a0972a4 */ /* 0x000fc4000f8e0204 */
[----:B------:R-:W-:Y:S02]  /*27b0*/  @!UP0 UIADD3 UR10, UPT, UPT, UR10, -UR8, URZ ;  /* 0x800000080a0a8290 */ /* 0x000fe4000fffe0ff */
[----:B------:R-:W-:Y:S02]  /*27c0*/  @!UP0 UIMAD UR8, UR9, UR7, UR8 ;  /* 0x00000007090882a4 */ /* 0x000fe4000f8e0208 */
[----:B------:R-:W-:Y:S02]  /*27d0*/  @!UP0 UIMAD UR4, UR42, UR10, UR5 ;  /* 0x0000000a2a0482a4 */ /* 0x000fe4000f8e0205 */
[----:B------:R-:W-:Y:S02]  /*27e0*/  UIMAD UR7, UR20, UR12, UR37 ;  /* 0x0000000c140772a4 */ /* 0x000fe4000f8e0225 */
[----:B------:R-:W-:Y:S01]  /*27f0*/  UIMAD UR31, UR4, UR18, UR11 ;  /* 0x00000012041f72a4 */ /* 0x000fe2000f8e020b */
[----:B------:R-:W-:Y:S02]  /*2800*/  @!UP0 UMOV UR5, UR8 ;  /* 0x0000000800058c82 */ /* 0x000fe40008000000 */
[----:B------:R-:W-:-:S12]  /*2810*/  UIMAD UR37, UR5, UR20, UR7 ;  /* 0x00000014052572a4 */ /* 0x000fd8000f8e0207 */
.L_x_40:
[----:B------:R-:W3:Y:S02]  /*2820*/  LDCU UR4, c[0x0][0xb30] ;  /* 0x00016600ff0477ac */ /* 0x000ee40008000800 */
[----:B---3--:R-:W-:-:S09]  /*2830*/  UISETP.NE.AND UP0, UPT, UR4, 0x1, UPT ;  /* 0x000000010400788c */ /* 0x008fd2000bf05270 */
[----:B------:R-:W-:Y:S05]  /*2840*/  BRA.U UP0, `(.L_x_41) ;  /* 0x0000000100447547 */ /* 0x000fea000b800000 */
[----:B------:R-:W3:Y:S01]  /*2850*/  LDCU.128 UR16, c[0x0][0xb10] ;  /* 0x00016200ff1077ac */ /* 0x000ee20008000c00 */
[----:B------:R-:W4:Y:S01]  /*2860*/  LDCU UR10, c[0x0][0xb0c] ;  /* 0x00016180ff0a77ac */ /* 0x000f220008000800 */
[----:B------:R-:W1:Y:S01]  /*2870*/  LDCU UR7, c[0x0][0xb20] ;  /* 0x00016400ff0777ac */ /* 0x000e620008000800 */
[----:B---3--:R-:W-:Y:S02]  /*2880*/  UIMAD.WIDE.U32 UR8, UR37, UR16, URZ ;  /* 0x00000010250872a5 */ /* 0x008fe4000f8e00ff */
[----:B------:R-:W-:Y:S02]  /*2890*/  UIMAD.WIDE.U32 UR4, UR31, UR19, URZ ;  /* 0x000000131f0472a5 */ /* 0x000fe4000f8e00ff */
[----:B----4-:R-:W-:Y:S02]  /*28a0*/  UISETP.NE.AND UP2, UPT, UR10, 0x1, UPT ;  /* 0x000000010a00788c */ /* 0x010fe4000bf45270 */
[----:B------:R-:W-:Y:S01]  /*28b0*/  UISETP.NE.AND UP0, UPT, UR18, 0x1, UPT ;  /* 0x000000011200788c */ /* 0x000fe2000bf05270 */
[----:B------:R-:W-:-:S02]  /*28c0*/  UMOV UR8, UR9 ;  /* 0x0000000900087c82 */ /* 0x000fc40008000000 */
[----:B------:R-:W-:Y:S01]  /*28d0*/  UMOV UR4, UR5 ;  /* 0x0000000500047c82 */ /* 0x000fe20008000000 */
[----:B------:R-:W-:Y:S02]  /*28e0*/  USHF.R.U32.HI UR17, URZ, UR17, UR8 ;  /* 0x00000011ff117299 */ /* 0x000fe40008011608 */
[----:B-1----:R-:W-:Y:S02]  /*28f0*/  USHF.R.U32.HI UR4, URZ, UR7, UR4 ;  /* 0x00000007ff047299 */ /* 0x002fe40008011604 */
[----:B------:R-:W-:Y:S02]  /*2900*/  USEL UR5, UR37, UR17, !UP2 ;  /* 0x0000001125057287 */ /* 0x000fe4000d000000 */
[----:B------:R-:W-:-:S04]  /*2910*/  USEL UR4, UR31, UR4, !UP0 ;  /* 0x000000041f047287 */ /* 0x000fc8000c000000 */
[----:B------:R-:W-:Y:S02]  /*2920*/  UIADD3 UR7, UPT, UPT, UR5, -UR4, URZ ;  /* 0x8000000405077290 */ /* 0x000fe4000fffe0ff */
[----:B------:R-:W-:Y:S02]  /*2930*/  UIADD3 UR4, UPT, UPT, -UR5, UR4, URZ ;  /* 0x0000000405047290 */ /* 0x000fe4000fffe1ff */
[----:B------:R-:W-:Y:S02]  /*2940*/  UIMAD UR31, UR7, UR18, UR31 ;  /* 0x00000012071f72a4 */ /* 0x000fe4000f8e021f */
[----:B------:R-:W-:-:S12]  /*2950*/  UIMAD UR37, UR4, UR10, UR37 ;  /* 0x0000000a042572a4 */ /* 0x000fd8000f8e0225 */
.L_x_41:
[----:B------:R-:W-:Y:S01]  /*2960*/  VIADD R11, R11, 0x1 ;  /* 0x000000010b0b7836 */ /* 0x000fe20000000000 */
[----:B------:R-:W-:Y:S02]  /*2970*/  R2UR UR5, R83 ;  /* 0x00000000530572ca */ /* 0x000fe400000e0000 */
[----:B------:R-:W-:Y:S02]  /*2980*/  R2UR UR4, R82 ;  /* 0x00000000520472ca */ /* 0x000fe400000e0000 */
[C---:B------:R-:W-:Y:S02]  /*2990*/  ISETP.NE.AND P0, PT, R11.reuse, 0x2, PT ;  /* 0x000000020b00780c */ /* 0x040fe40003f05270 */
[----:B------:R-:W-:Y:S02]  /*29a0*/  PLOP3.LUT P1, PT, PT, PT, PT, 0x80, 0x8 ;  /* 0x000000000008781c */ /* 0x000fe40003f2f070 */
[----:B------:R-:W-:Y:S02]  /*29b0*/  SEL R3, RZ, 0x1, P0 ;  /* 0x00000001ff037807 */ /* 0x000fe40000000000 */
[----:B------:R-:W-:-:S02]  /*29c0*/  SEL R11, R11, RZ, P0 ;  /* 0x000000ff0b0b7207 */ /* 0x000fc40000000000 */
[----:B------:R-:W-:Y:S01]  /*29d0*/  LOP3.LUT R10, R10, R3, RZ, 0x3c, !PT ;  /* 0x000000030a0a7212 */ /* 0x000fe200078e3cff */
[----:B------:R-:W-:Y:S02]  /*29e0*/  UIADD3 UR35, UPT, UPT, UR37, UR5, URZ ;  /* 0x0000000525237290 */ /* 0x000fe4000fffe0ff */
[----:B------:R-:W-:Y:S01]  /*29f0*/  UIADD3 UR34, UPT, UPT, UR31, UR4, URZ ;  /* 0x000000041f227290 */ /* 0x000fe2000fffe0ff */
[----:B------:R-:W-:Y:S11]  /*2a00*/  BRA.U UP1, `(.L_x_42) ;  /* 0xfffffff101387547 */ /* 0x000ff6000b83ffff */
[----:B------:R-:W-:Y:S01]  /*2a10*/  UIADD3 UR13, UPT, UPT, UR13, 0x40, URZ ;  /* 0x000000400d0d7890 */ /* 0x000fe2000fffe0ff */
[----:B------:R-:W-:-:S03]  /*2a20*/  SHF.L.U32 R3, R12, 0x1f, RZ ;  /* 0x0000001f0c037819 */ /* 0x000fc600000006ff */
[----:B------:R-:W-:-:S09]  /*2a30*/  ULEA UR4, UR6, UR13, 0x3 ;  /* 0x0000000d06047291 */ /* 0x000fd2000f8e18ff */
[----:B------:R-:W3:Y:S02]  /*2a40*/  SYNCS.PHASECHK.TRANS64.TRYWAIT P0, [UR4], R3 ;  /* 0x00000003ff0075a7 */ /* 0x000ee40008001104 */
[----:B---3--:R-:W-:Y:S05]  /*2a50*/  @!P0 BRA `(.L_x_43) ;  /* 0x0000007400508947 */ /* 0x008fea0003800000 */
.L_x_158:
[----:B------:R-:W-:-:S04]  /*2a60*/  UIADD3 UR4, UPT, UPT, UR6, 0x1, URZ ;  /* 0x0000000106047890 */ /* 0x000fc8000fffe0ff */
[----:B------:R-:W-:-:S04]  /*2a70*/  UISETP.NE.AND UP0, UPT, UR4, 0x8, UPT ;  /* 0x000000080400788c */ /* 0x000fc8000bf05270 */
[----:B------:R-:W-:Y:S02]  /*2a80*/  USEL UR6, URZ, 0x1, UP0 ;  /* 0x00000001ff067887 */ /* 0x000fe40008000000 */
[----:B------:R-:W-:-:S04]  /*2a90*/  USEL UR4, UR4, URZ, UP0 ;  /* 0x000000ff04047287 */ /* 0x000fc80008000000 */
[----:B------:R-:W-:Y:S01]  /*2aa0*/  ULEA UR5, UR4, UR13, 0x3 ;  /* 0x0000000d04057291 */ /* 0x000fe2000f8e18ff */
[----:B------:R-:W-:-:S04]  /*2ab0*/  LOP3.LUT R2, R12, UR6, RZ, 0x3c, !PT ;  /* 0x000000060c027c12 */ /* 0x000fc8000f8e3cff */
[----:B-1----:R-:W-:-:S04]  /*2ac0*/  SHF.L.U32 R3, R2, 0x1f, RZ ;  /* 0x0000001f02037819 */ /* 0x002fc800000006ff */
[----:B------:R-:W1:Y:S02]  /*2ad0*/  SYNCS.PHASECHK.TRANS64.TRYWAIT P0, [UR5], R3 ;  /* 0x00000003ff0075a7 */ /* 0x000e640008001105 */
[----:B-1----:R-:W-:Y:S05]  /*2ae0*/  @!P0 BRA `(.L_x_44) ;  /* 0x0000007400448947 */ /* 0x002fea0003800000 */
.L_x_160:
        /* <DEDUP_REMOVED lines=9> */
.L_x_162:
        /* <DEDUP_REMOVED lines=9> */
.L_x_164:
        /* <DEDUP_REMOVED lines=9> */
.L_x_166:
        /* <DEDUP_REMOVED lines=9> */
.L_x_168:
        /* <DEDUP_REMOVED lines=9> */
.L_x_170:
[----:B------:R-:W-:-:S04]  /*2dc0*/  UIADD3 UR4, UPT, UPT, UR4, 0x1, URZ ;  /* 0x0000000104047890 */ /* 0x000fc8000fffe0ff */
[----:B------:R-:W-:-:S04]  /*2dd0*/  UISETP.NE.AND UP0, UPT, UR4, 0x8, UPT ;  /* 0x000000080400788c */ /* 0x000fc8000bf05270 */
[----:B------:R-:W-:Y:S02]  /*2de0*/  USEL UR5, URZ, 0x1, UP0 ;  /* 0x00000001ff057887 */ /* 0x000fe40008000000 */
[----:B------:R-:W-:-:S04]  /*2df0*/  USEL UR4, UR4, URZ, UP0 ;  /* 0x000000ff04047287 */ /* 0x000fc80008000000 */
[----:B------:R-:W-:Y:S01]  /*2e00*/  ULEA UR4, UR4, UR13, 0x3 ;  /* 0x0000000d04047291 */ /* 0x000fe2000f8e18ff */
[----:B-1----:R-:W-:-:S04]  /*2e10*/  LOP3.LUT R3, R2, UR5, RZ, 0x3c, !PT ;  /* 0x0000000502037c12 */ /* 0x002fc8000f8e3cff */
[----:B------:R-:W-:Y:S01]  /*2e20*/  SHF.L.U32 R3, R3, 0x1f, RZ ;  /* 0x0000001f03037819 */ /* 0x000fe200000006ff */
[----:B------:R-:W-:-:S07]  /*2e30*/  IMAD.U32 R0, RZ, RZ, UR4 ;  /* 0x00000004ff007e24 */ /* 0x000fce000f8e00ff */
.L_x_50:
[----:B-1----:R1:W3:Y:S02]  /*2e40*/  SYNCS.PHASECHK.TRANS64.TRYWAIT P0, [R0+URZ], R3 ;  /* 0x00000003000075a7 */ /* 0x0022e400080011ff */
[----:B---3--:R-:W-:Y:S05]  /*2e50*/  @!P0 NANOSLEEP.SYNCS 0x989680 ;  /* 0x009896800000895d */ /* 0x008fea0003900000 */
[----:B------:R-:W3:Y:S02]  /*2e60*/  @!P0 SYNCS.PHASECHK.TRANS64 P0, [R0+URZ], R3 ;  /* 0x00000003000085a7 */ /* 0x000ee400080010ff */
[----:B--23--:R-:W-:Y:S05]  /*2e70*/  @P0 EXIT ;  /* 0x000000000000094d */ /* 0x00cfea0003800000 */
[----:B------:R-:W-:Y:S05]  /*2e80*/  BRA `(.L_x_50) ;  /* 0xfffffffc00ec7947 */ /* 0x000fea000383ffff */
.L_x_22:
[----:B------:R-:W2:Y:S02]  /*2e90*/  S2UR UR4, SR_CgaCtaId ;  /* 0x00000000000479c3 */ /* 0x000ea40000008800 */
[----:B--2---:R-:W-:-:S04]  /*2ea0*/  UISETP.NE.AND UP0, UPT, UR4, URZ, UPT ;  /* 0x000000ff0400728c */ /* 0x004fc8000bf05270 */
[----:B------:R-:W-:-:S09]  /*2eb0*/  UISETP.NE.OR UP0, UPT, UR20, 0x1, UP0 ;  /* 0x000000011400788c */ /* 0x000fd20008705670 */
[----:B------:R-:W-:Y:S05]  /*2ec0*/  BRA.U UP0, `(.L_x_51) ;  /* 0x00000005004c7547 */ /* 0x000fea000b800000 */
[----:B------:R-:W2:Y:S01]  /*2ed0*/  S2UR UR5, SR_CgaCtaId ;  /* 0x00000000000579c3 */ /* 0x000ea20000008800 */
[----:B------:R-:W-:Y:S01]  /*2ee0*/  UMOV UR4, 0x400 ;  /* 0x0000040000047882 */ /* 0x000fe20000000000 */
[----:B------:R-:W-:Y:S01]  /*2ef0*/  ISETP.GE.U32.AND P2, PT, R3, 0x4, PT ;  /* 0x000000040300780c */ /* 0x000fe20003f46070 */
[----:B------:R-:W-:Y:S01]  /*2f00*/  IMAD.MOV.U32 R12, RZ, RZ, 0x1 ;  /* 0x00000001ff0c7424 */ /* 0x000fe200078e00ff */
[----:B------:R-:W-:Y:S02]  /*2f10*/  CS2R R10, SRZ ;  /* 0x00000000000a7805 */ /* 0x000fe4000001ff00 */
[----:B------:R-:W-:Y:S01]  /*2f20*/  CS2R R8, SRZ ;  /* 0x0000000000087805 */ /* 0x000fe2000001ff00 */
[----:B--2---:R-:W-:-:S03]  /*2f30*/  ULEA UR6, UR5, UR4, 0x18 ;  /* 0x0000000405067291 */ /* 0x004fc6000f8ec0ff */
[----:B------:R-:W-:-:S09]  /*2f40*/  UMOV UR5, URZ ;  /* 0x000000ff00057c82 */ /* 0x000fd20008000000 */
.L_x_55:
[----:B------:R-:W-:Y:S02]  /*2f50*/  LEA R0, R8, UR6, 0x3 ;  /* 0x0000000608007c11 */ /* 0x000fe4000f8e18ff */
[----:B------:R-:W-:-:S03]  /*2f60*/  SHF.L.U32 R5, R9, 0x1f, RZ ;  /* 0x0000001f09057819 */ /* 0x000fc600000006ff */
[----:B------:R-:W-:Y:S01]  /*2f70*/  VIADD R4, R0, 0x140 ;  /* 0x0000014000047836 */ /* 0x000fe20000000000 */
[----:B------:R-:W2:Y:S02]  /*2f80*/  SYNCS.PHASECHK.TRANS64.TRYWAIT P0, [R0+URZ+0x130], R5 ;  /* 0x00013005000075a7 */ /* 0x000ea400080011ff */
[----:B--2---:R-:W-:Y:S05]  /*2f90*/  @!P0 BRA `(.L_x_52) ;  /* 0x0000007000a88947 */ /* 0x004fea0003800000 */
.L_x_171:
[----:B------:R-:W-:Y:S01]  /*2fa0*/  ULEA UR4, UR5, UR6, 0x3 ;  /* 0x0000000605047291 */ /* 0x000fe2000f8e18ff */
[----:B------:R-:W-:Y:S01]  /*2fb0*/  PRMT R4, RZ, 0x654, R4 ;  /* 0x00000654ff047816 */ /* 0x000fe20000000004 */
[----:B--2---:R-:W-:Y:S01]  /*2fc0*/  @!P2 IMAD.MOV.U32 R5, RZ, RZ, 0x10 ;  /* 0x00000010ff05a424 */ /* 0x004fe200078e00ff */
[----:B------:R-:W-:Y:S01]  /*2fd0*/  SHF.L.U32 R7, R12, 0x1f, RZ ;  /* 0x0000001f0c077819 */ /* 0x000fe200000006ff */
[----:B------:R-:W-:Y:S01]  /*2fe0*/  UIADD3 UR7, UPT, UPT, UR4, 0xd0, URZ ;  /* 0x000000d004077890 */ /* 0x000fe2000fffe0ff */
[----:B------:R2:W-:Y:S05]  /*2ff0*/  SYNCS.ARRIVE.TRANS64.RED.A1T0 RZ, [R4+URZ], RZ ;  /* 0x000000ff04ff79a7 */ /* 0x0005ea00081004ff */
[----:B------:R-:W-:Y:S01]  /*3000*/  IMAD.U32 R0, RZ, RZ, UR7 ;  /* 0x00000007ff007e24 */ /* 0x000fe2000f8e00ff */
[----:B------:R-:W3:Y:S04]  /*3010*/  SYNCS.PHASECHK.TRANS64.TRYWAIT P0, [UR4+0xe0], R7 ;  /* 0x0000e007ff0075a7 */ /* 0x000ee80008001104 */
[----:B------:R-:W-:Y:S01]  /*3020*/  PRMT R13, R3, 0x654, R0 ;  /* 0x00000654030d7816 */ /* 0x000fe20000000000 */
[----:B--23--:R-:W-:Y:S06]  /*3030*/  @!P0 BRA `(.L_x_53) ;  /* 0x0000007000948947 */ /* 0x00cfec0003800000 */
.L_x_173:
[----:B------:R-:W-:Y:S01]  /*3040*/  ULEA UR8, UR5, UR6, 0x4 ;  /* 0x0000000605087291 */ /* 0x000fe2000f8e20ff */
[----:B------:R-:W-:Y:S01]  /*3050*/  SEL R2, R13, R2, !P2 ;  /* 0x000000020d027207 */ /* 0x000fe20005000000 */
[----:B------:R-:W-:Y:S01]  /*3060*/  UIADD3 UR9, UPT, UPT, UR4, 0xd0, URZ ;  /* 0x000000d004097890 */ /* 0x000fe2000fffe0ff */
[----:B--2---:R-:W-:Y:S01]  /*3070*/  LEA R0, R11, UR6, 0x3 ;  /* 0x000000060b007c11 */ /* 0x004fe2000f8e18ff */
[----:B------:R-:W-:Y:S01]  /*3080*/  UIADD3 UR8, UPT, UPT, UR8, 0x160, URZ ;  /* 0x0000016008087890 */ /* 0x000fe2000fffe0ff */
[----:B------:R2:W-:Y:S01]  /*3090*/  @!P2 SYNCS.ARRIVE.TRANS64.RED RZ, [R2+URZ], R5 ;  /* 0x0000000502ffa9a7 */ /* 0x0005e200080004ff */
[----:B------:R-:W-:Y:S01]  /*30a0*/  UIADD3 UR4, UPT, UPT, UR5, 0x1, URZ ;  /* 0x0000000105047890 */ /* 0x000fe2000fffe0ff */
[----:B------:R-:W-:-:S03]  /*30b0*/  VIADD R8, R8, 0x1 ;  /* 0x0000000108087836 */ /* 0x000fc60000000000 */
[----:B------:R-:W-:Y:S02]  /*30c0*/  UISETP.NE.AND UP0, UPT, UR4, 0x2, UPT ;  /* 0x000000020400788c */ /* 0x000fe4000bf05270 */
[----:B------:R-:W-:Y:S01]  /*30d0*/  ISETP.NE.AND P0, PT, R8, 0x2, PT ;  /* 0x000000020800780c */ /* 0x000fe20003f05270 */
[----:B------:R-:W-:Y:S06]  /*30e0*/  UGETNEXTWORKID.BROADCAST [UR8], [UR9] ;  /* 0x00000000080073ca */ /* 0x000fec0008000100 */
[----:B------:R-:W-:Y:S02]  /*30f0*/  USEL UR7, URZ, 0x1, UP0 ;  /* 0x00000001ff077887 */ /* 0x000fe40008000000 */
[----:B------:R-:W-:-:S04]  /*3100*/  USEL UR5, UR4, URZ, UP0 ;  /* 0x000000ff04057287 */ /* 0x000fc80008000000 */
[----:B------:R-:W-:Y:S02]  /*3110*/  LOP3.LUT R12, R12, UR7, RZ, 0x3c, !PT ;  /* 0x000000070c0c7c12 */ /* 0x000fe4000f8e3cff */
[----:B--2---:R-:W-:-:S04]  /*3120*/  SHF.L.U32 R5, R10, 0x1f, RZ ;  /* 0x0000001f0a057819 */ /* 0x004fc800000006ff */
[----:B------:R-:W2:Y:S02]  /*3130*/  SYNCS.PHASECHK.TRANS64.TRYWAIT P1, [R0+URZ+0xd0], R5 ;  /* 0x0000d005000075a7 */ /* 0x000ea400080211ff */
[----:B--2---:R-:W-:Y:S05]  /*3140*/  @!P1 BRA `(.L_x_54) ;  /* 0x0000007000689947 */ /* 0x004fea0003800000 */
.L_x_174:
[C---:B------:R-:W-:Y:S01]  /*3150*/  LEA R4, R11.reuse, UR6, 0x4 ;  /* 0x000000060b047c11 */ /* 0x040fe2000f8e20ff */
[----:B--2---:R-:W-:Y:S01]  /*3160*/  VIADD R0, R0, 0xe0 ;  /* 0x000000e000007836 */ /* 0x004fe20000000000 */
[----:B------:R-:W-:Y:S01]  /*3170*/  SEL R8, R8, RZ, P0 ;  /* 0x000000ff08087207 */ /* 0x000fe20000000000 */
[----:B------:R-:W-:-:S03]  /*3180*/  VIADD R11, R11, 0x1 ;  /* 0x000000010b0b7836 */ /* 0x000fc60000000000 */
[----:B------:R-:W2:Y:S01]  /*3190*/  LDS.128 R4, [R4+0x160] ;  /* 0x0001600004047984 */ /* 0x000ea20000000c00 */
[----:B------:R-:W-:Y:S02]  /*31a0*/  PRMT R0, RZ, 0x654, R0 ;  /* 0x00000654ff007816 */ /* 0x000fe40000000000 */
[C---:B------:R-:W-:Y:S01]  /*31b0*/  ISETP.NE.AND P1, PT, R11.reuse, 0x2, PT ;  /* 0x000000020b00780c */ /* 0x040fe20003f25270 */
[----:B------:R-:W-:Y:S01]  /*31c0*/  @!PT LDS RZ, [RZ] ;  /* 0x00000000fffff984 */ /* 0x000fe20000000800 */
[----:B------:R-:W-:Y:S01]  /*31d0*/  @!PT LDS RZ, [RZ] ;  /* 0x00000000fffff984 */ /* 0x000fe20000000800 */
[----:B------:R-:W-:Y:S01]  /*31e0*/  @!PT LDS RZ, [RZ] ;  /* 0x00000000fffff984 */ /* 0x000fe20000000800 */
[----:B------:R-:W-:Y:S01]  /*31f0*/  @!PT LDS RZ, [RZ] ;  /* 0x00000000fffff984 */ /* 0x000fe20000000800 */
[----:B------:R3:W-:Y:S06]  /*3200*/  MEMBAR.ALL.CTA ;  /* 0x0000000000007992 */ /* 0x0007ec0000008000 */
[----:B---3--:R-:W3:Y:S01]  /*3210*/  FENCE.VIEW.ASYNC.S ;  /* 0x00000000000073c6 */ /* 0x008ee20000000000 */
[----:B------:R-:W-:Y:S01]  /*3220*/  SEL R11, R11, RZ, P1 ;  /* 0x000000ff0b0b7207 */ /* 0x000fe20000800000 */
[----:B---3--:R3:W-:Y:S01]  /*3230*/  SYNCS.ARRIVE.TRANS64.RED.A1T0 RZ, [R0+URZ], RZ ;  /* 0x000000ff00ff79a7 */ /* 0x0087e200081004ff */
[----:B--2---:R-:W-:-:S02]  /*3240*/  LOP3.LUT P3, RZ, R6, 0x1, RZ, 0xc0, !PT ;  /* 0x0000000106ff7812 */ /* 0x004fc4000786c0ff */
[----:B------:R-:W-:-:S04]  /*3250*/  SEL R5, RZ, 0x1, P1 ;  /* 0x00000001ff057807 */ /* 0x000fc80000800000 */
[----:B------:R-:W-:Y:S02]  /*3260*/  LOP3.LUT R10, R10, R5, RZ, 0x3c, !PT ;  /* 0x000000050a0a7212 */ /* 0x000fe400078e3cff */
[----:B---3--:R-:W-:-:S04]  /*3270*/  SEL R0, RZ, 0x1, P0 ;  /* 0x00000001ff007807 */ /* 0x008fc80000000000 */
[----:B------:R-:W-:Y:S01]  /*3280*/  LOP3.LUT R9, R9, R0, RZ, 0x3c, !PT ;  /* 0x0000000009097212 */ /* 0x000fe200078e3cff */
[----:B------:R-:W-:Y:S06]  /*3290*/  @P3 BRA `(.L_x_55) ;  /* 0xfffffffc002c3947 */ /* 0x000fec000383ffff */
[----:B------:R-:W-:Y:S01]  /*32a0*/  ULEA UR4, UR5, UR6, 0x3 ;  /* 0x0000000605047291 */ /* 0x000fe2000f8e18ff */
[----:B------:R-:W-:-:S08]  /*32b0*/  SHF.L.U32 R3, R12, 0x1f, RZ ;  /* 0x0000001f0c037819 */ /* 0x000fd000000006ff */
[----:B------:R-:W2:Y:S02]  /*32c0*/  SYNCS.PHASECHK.TRANS64 P0, [UR4+0xe0], R3 ;  /* 0x0000e003ff0075a7 */ /* 0x000ea40008001004 */
[----:B--2---:R-:W-:Y:S05]  /*32d0*/  @P0 BRA `(.L_x_56) ;  /* 0x0000000000080947 */ /* 0x004fea0003800000 */
[----:B------:R-:W2:Y:S02]  /*32e0*/  SYNCS.PHASECHK.TRANS64.TRYWAIT P0, [UR4+0xe0], R3 ;  /* 0x0000e003ff0075a7 */ /* 0x000ea40008001104 */
[----:B--2---:R-:W-:Y:S05]  /*32f0*/  @!P0 BRA `(.L_x_57) ;  /* 0x0000007000108947 */ /* 0x004fea0003800000 */
.L_x_56:
[----:B------:R-:W-:-:S04]  /*3300*/  UIADD3 UR7, UPT, UPT, UR5, 0x1, URZ ;  /* 0x0000000105077890 */ /* 0x000fc8000fffe0ff */
[----:B------:R-:W-:-:S04]  /*3310*/  UISETP.NE.AND UP0, UPT, UR7, 0x2, UPT ;  /* 0x000000020700788c */ /* 0x000fc8000bf05270 */
[----:B------:R-:W-:Y:S02]  /*3320*/  USEL UR8, URZ, 0x1, UP0 ;  /* 0x00000001ff087887 */ /* 0x000fe40008000000 */
[----:B------:R-:W-:-:S04]  /*3330*/  USEL UR7, UR7, URZ, UP0 ;  /* 0x000000ff07077287 */ /* 0x000fc80008000000 */
[----:B------:R-:W-:Y:S01]  /*3340*/  ULEA UR7, UR7, UR6, 0x3 ;  /* 0x0000000607077291 */ /* 0x000fe2000f8e18ff */
[----:B--2---:R-:W-:-:S04]  /*3350*/  LOP3.LUT R3, R12, UR8, RZ, 0x3c, !PT ;  /* 0x000000080c037c12 */ /* 0x004fc8000f8e3cff */
[----:B------:R-:W-:-:S04]  /*3360*/  SHF.L.U32 R0, R3, 0x1f, RZ ;  /* 0x0000001f03007819 */ /* 0x000fc800000006ff */
[----:B------:R-:W2:Y:S02]  /*3370*/  SYNCS.PHASECHK.TRANS64 P0, [UR7+0xe0], R0 ;  /* 0x0000e000ff0075a7 */ /* 0x000ea40008001007 */
[----:B-12---:R-:W-:Y:S05]  /*3380*/  @P0 EXIT ;  /* 0x000000000000094d */ /* 0x006fea0003800000 */
[----:B------:R-:W-:Y:S02]  /*3390*/  SHF.L.U32 R3, R3, 0x1f, RZ ;  /* 0x0000001f03037819 */ /* 0x000fe400000006ff */
[----:B------:R-:W-:-:S07]  /*33a0*/  MOV R0, UR7 ;  /* 0x0000000700007c02 */ /* 0x000fce0008000f00 */
.L_x_58:
[----:B-1----:R1:W2:Y:S02]  /*33b0*/  SYNCS.PHASECHK.TRANS64.TRYWAIT P0, [R0+URZ+0xe0], R3 ;  /* 0x0000e003000075a7 */ /* 0x0022a400080011ff */
[----:B--2---:R-:W-:Y:S05]  /*33c0*/  @!P0 NANOSLEEP.SYNCS 0x989680 ;  /* 0x009896800000895d */ /* 0x004fea0003900000 */
[----:B------:R-:W2:Y:S02]  /*33d0*/  @!P0 SYNCS.PHASECHK.TRANS64 P0, [R0+URZ+0xe0], R3 ;  /* 0x0000e003000085a7 */ /* 0x000ea400080010ff */
[----:B--2---:R-:W-:Y:S05]  /*33e0*/  @P0 EXIT ;  /* 0x000000000000094d */ /* 0x004fea0003800000 */
[----:B------:R-:W-:Y:S05]  /*33f0*/  BRA `(.L_x_58) ;  /* 0xfffffffc00ec7947 */ /* 0x000fea000383ffff */
.L_x_51:
[----:B------:R-:W-:Y:S05]  /*3400*/  BRA.U UP5, `(.L_x_59) ;  /* 0x0000001105dc7547 */ /* 0x000fea000b800000 */
[----:B------:R-:W2:Y:S01]  /*3410*/  S2UR UR7, SR_CgaCtaId ;  /* 0x00000000000779c3 */ /* 0x000ea20000008800 */
[----:B------:R-:W-:Y:S01]  /*3420*/  UMOV UR4, 0x40 ;  /* 0x0000004000047882 */ /* 0x000fe20000000000 */
[----:B------:R-:W-:Y:S01]  /*3430*/  NOP ;  /* 0x0000000000007918 */ /* 0x000fe20000000000 */
[----:B------:R-:W-:Y:S01]  /*3440*/  UMOV UR6, 0x400 ;  /* 0x0000040000067882 */ /* 0x000fe20000000000 */
[----:B--2---:R-:W-:Y:S02]  /*3450*/  ULEA UR5, UR7, UR4, 0x18 ;  /* 0x0000000407057291 */ /* 0x004fe4000f8ec0ff */
[----:B------:R-:W-:-:S07]  /*3460*/  ULEA UR6, UR7, UR6, 0x18 ;  /* 0x0000000607067291 */ /* 0x000fce000f8ec0ff */
[----:B------:R-:W2:Y:S02]  /*3470*/  LDS.U8 R3, [UR5+0x1c] ;  /* 0x00001c05ff037984 */ /* 0x000ea40008000000 */
[----:B--2---:R-:W-:-:S13]  /*3480*/  ISETP.NE.AND P0, PT, R3, RZ, PT ;  /* 0x000000ff0300720c */ /* 0x004fda0003f05270 */
[----:B------:R-:W-:Y:S05]  /*3490*/  @P0 BRA `(.L_x_60) ;  /* 0x0000000400080947 */ /* 0x000fea0003800000 */
[----:B------:R-:W-:Y:S02]  /*34a0*/  UISETP.NE.U32.AND UP1, UPT, UR46, 0x1, UPT ;  /* 0x000000012e00788c */ /* 0x000fe4000bf25070 */
[----:B------:R-:W-:-:S07]  /*34b0*/  UIADD3 UR7, UPT, UPT, UR5, 0x8, URZ ;  /* 0x0000000805077890 */ /* 0x000fce000fffe0ff */
[----:B------:R-:W-:Y:S05]  /*34c0*/  BRA.U !UP1, `(.L_x_61) ;  /* 0x00000001099c7547 */ /* 0x000fea000b800000 */
[----:B------:R-:W-:Y:S01]  /*34d0*/  ELECT P0, URZ, PT ;  /* 0x0000000000ff782f */ /* 0x000fe20003800000 */
[----:B------:R-:W-:-:S12]  /*34e0*/  BSSY B0, `(.L_x_61) ;  /* 0x0000025000007945 */ /* 0x000fd80003800000 */
[----:B------:R-:W-:Y:S05]  /*34f0*/  @!P0 BRA `(.L_x_62) ;  /* 0x00000000008c8947 */ /* 0x000fea0003800000 */
[----:B------:R-:W-:-:S05]  /*3500*/  UMOV UR4, 0x10 ;  /* 0x0000001000047882 */ /* 0x000fca0000000000 */
[----:B------:R-:W-:Y:S04]  /*3510*/  DEPBAR.LE SB2, 0x36 ;  /* 0x0000ad800000791a */ /* 0x000fe80000000000 */
[----:B------:R-:W2:Y:S02]  /*3520*/  UTCATOMSWS.2CTA.FIND_AND_SET.ALIGN UP0, UR4, UR4 ;  /* 0x00000004000475e3 */ /* 0x000ea40008200800 */
[----:B--2---:R-:W-:Y:S01]  /*3530*/  MOV R10, UR4 ;  /* 0x00000004000a7c02 */ /* 0x004fe20008000f00 */
[----:B------:R-:W-:Y:S06]  /*3540*/  BRA.U UP0, `(.L_x_63) ;  /* 0x0000000100187547 */ /* 0x000fec000b800000 */
.L_x_64:
[----:B------:R-:W-:Y:S05]  /*3550*/  NANOSLEEP 0x64 ;  /* 0x000000640000795d */ /* 0x000fea0003800000 */
[----:B------:R-:W-:-:S05]  /*3560*/  UMOV UR4, 0x10 ;  /* 0x0000001000047882 */ /* 0x000fca0000000000 */
[----:B------:R-:W-:Y:S04]  /*3570*/  DEPBAR.LE SB2, 0x36 ;  /* 0x0000ad800000791a */ /* 0x000fe80000000000 */
[----:B------:R-:W2:Y:S02]  /*3580*/  UTCATOMSWS.2CTA.FIND_AND_SET.ALIGN UP0, UR4, UR4 ;  /* 0x00000004000475e3 */ /* 0x000ea40008200800 */
[----:B--2---:R-:W-:Y:S01]  /*3590*/  MOV R10, UR4 ;  /* 0x00000004000a7c02 */ /* 0x004fe20008000f00 */
[----:B------:R-:W-:Y:S05]  /*35a0*/  BRA.U !UP0, `(.L_x_64) ;  /* 0xfffffffd08e87547 */ /* 0x000fea000b83ffff */
.L_x_63:
[----:B------:R-:W2:Y:S01]  /*35b0*/  LDS R6, [UR5+0x10] ;  /* 0x00001005ff067984 */ /* 0x000ea20008000800 */
[----:B------:R-:W-:Y:S01]  /*35c0*/  IMAD.U32 R3, RZ, RZ, UR6 ;  /* 0x00000006ff037e24 */ /* 0x000fe2000f8e00ff */
[----:B------:R-:W-:-:S03]  /*35d0*/  MOV R4, UR45 ;  /* 0x0000002d00047c02 */ /* 0x000fc60008000f00 */
[----:B------:R-:W-:Y:S01]  /*35e0*/  VIADD R3, R3, 0x180 ;  /* 0x0000018003037836 */ /* 0x000fe20000000000 */
[----:B--2---:R-:W-:-:S04]  /*35f0*/  SHF.L.U32 R6, R6, 0x1f, RZ ;  /* 0x0000001f06067819 */ /* 0x004fc800000006ff */
[----:B------:R-:W2:Y:S02]  /*3600*/  SYNCS.PHASECHK.TRANS64.TRYWAIT P0, [UR5+0x8], R6 ;  /* 0x00000806ff0075a7 */ /* 0x000ea40008001105 */
[----:B--2---:R-:W-:Y:S05]  /*3610*/  @P0 BRA `(.L_x_65) ;  /* 0x0000000000080947 */ /* 0x004fea0003800000 */
[----:B------:R-:W2:Y:S02]  /*3620*/  SYNCS.PHASECHK.TRANS64.TRYWAIT P0, [UR5+0x8], R6 ;  /* 0x00000806ff0075a7 */ /* 0x000ea40008001105 */
[----:B--2---:R-:W-:Y:S05]  /*3630*/  @!P0 BRA `(.L_x_66) ;  /* 0x0000006c00588947 */ /* 0x004fea0003800000 */
.L_x_65:
[----:B------:R-:W-:Y:S01]  /*3640*/  PRMT R4, R4, 0x654, R3 ;  /* 0x0000065404047816 */ /* 0x000fe20000000003 */
[----:B------:R-:W-:Y:S01]  /*3650*/  HFMA2 R3, -RZ, RZ, 0, 5.9604644775390625e-08 ;  /* 0x00000001ff037431 */ /* 0x000fe200000001ff */
[----:B------:R-:W-:Y:S01]  /*3660*/  UPRMT UR4, UR45, 0x654, UR7 ;  /* 0x000006542d047896 */ /* 0x000fe20008000007 */
[----:B------:R-:W-:Y:S02]  /*3670*/  IMAD.MOV.U32 R7, RZ, RZ, 0xffff ;  /* 0x0000ffffff077424 */ /* 0x000fe400078e00ff */
[----:B--2---:R-:W-:Y:S02]  /*3680*/  IMAD.MOV.U32 R6, RZ, RZ, 0x4 ;  /* 0x00000004ff067424 */ /* 0x004fe400078e00ff */
[----:B------:R-:W-:Y:S01]  /*3690*/  IMAD.SHL.U32 R9, R10, 0x20, RZ ;  /* 0x000000200a097824 */ /* 0x000fe200078e00ff */
[----:B------:R-:W-:Y:S02]  /*36a0*/  MOV R5, UR4 ;  /* 0x0000000400057c02 */ /* 0x000fe40008000f00 */
[-C--:B------:R-:W-:Y:S01]  /*36b0*/  SHF.L.U32 R8, R7, R10.reuse, RZ ;  /* 0x0000000a07087219 */ /* 0x080fe200000006ff */
[----:B------:R2:W-:Y:S01]  /*36c0*/  SYNCS.ARRIVE.TRANS64.RED RZ, [UR4], R6 ;  /* 0x00000006ffff79a7 */ /* 0x0005e20008000404 */
[----:B------:R-:W-:Y:S01]  /*36d0*/  SHF.L.U32 R7, R3, R10, RZ ;  /* 0x0000000a03077219 */ /* 0x000fe200000006ff */
[----:B------:R2:W-:Y:S04]  /*36e0*/  STS [UR6+0x180], R9 ;  /* 0x00018009ff007988 */ /* 0x0005e80008000806 */
[----:B------:R2:W-:Y:S04]  /*36f0*/  STAS [R4.64], R10 ;  /* 0x0000000a04007dbd */ /* 0x0005e8000c0008ff */
[----:B------:R2:W-:Y:S04]  /*3700*/  ATOMS.OR RZ, [UR5+0x14], R8 ;  /* 0x00001408ffff798c */ /* 0x0005e8000b000005 */
[----:B------:R2:W-:Y:S04]  /*3710*/  ATOMS.OR RZ, [UR5+0x18], R7 ;  /* 0x00001807ffff798c */ /* 0x0005e8000b000005 */
[----:B------:R2:W-:Y:S02]  /*3720*/  ATOMS.XOR RZ, [UR5+0x10], R3 ;  /* 0x00001003ffff798c */ /* 0x0005e4000b800005 */
.L_x_62:
[----:B-1----:R-:W-:Y:S05]  /*3730*/  BSYNC B0 ;  /* 0x0000000000007941 */ /* 0x002fea0003800000 */
.L_x_61:
[----:B------:R-:W-:Y:S05]  /*3740*/  BRA.U UP1, `(.L_x_67) ;  /* 0x00000001016c7547 */ /* 0x000fea000b800000 */
[----:B------:R-:W-:-:S03]  /*3750*/  UMOV UR4, 0xffffffff ;  /* 0xffffffff00047882 */ /* 0x000fc60000000000 */
[----:B------:R-:W-:Y:S05]  /*3760*/  BRA.DIV UR4, `(.L_x_68) ;  /* 0x0000006e04247947 */ /* 0x000fea000b800000 */
[----:B------:R-:W-:-:S13]  /*3770*/  ELECT P0, URZ, PT ;  /* 0x0000000000ff782f */ /* 0x000fda0003800000 */
.L_x_178:
[----:B------:R-:W-:Y:S05]  /*3780*/  @!P0 BRA `(.L_x_67) ;  /* 0x00000000005c8947 */ /* 0x000fea0003800000 */
[----:B--2---:R-:W2:Y:S02]  /*3790*/  LDS R4, [UR5+0x10] ;  /* 0x00001005ff047984 */ /* 0x004ea40008000800 */
[----:B--2---:R-:W-:-:S04]  /*37a0*/  SHF.L.U32 R4, R4, 0x1f, RZ ;  /* 0x0000001f04047819 */ /* 0x004fc800000006ff */
[----:B------:R-:W2:Y:S02]  /*37b0*/  SYNCS.PHASECHK.TRANS64.TRYWAIT P0, [UR5+0x8], R4 ;  /* 0x00000804ff0075a7 */ /* 0x000ea40008001105 */
[----:B--2---:R-:W-:Y:S05]  /*37c0*/  @P0 BRA `(.L_x_69) ;  /* 0x0000000000080947 */ /* 0x004fea0003800000 */
[----:B------:R-:W2:Y:S02]  /*37d0*/  SYNCS.PHASECHK.TRANS64.TRYWAIT P0, [UR5+0x8], R4 ;  /* 0x00000804ff0075a7 */ /* 0x000ea40008001105 */
[----:B--2---:R-:W-:Y:S05]  /*37e0*/  @!P0 BRA `(.L_x_70) ;  /* 0x0000006c00288947 */ /* 0x004fea0003800000 */
.L_x_69:
[----:B------:R-:W3:Y:S01]  /*37f0*/  LDS R6, [UR6+0x180] ;  /* 0x00018006ff067984 */ /* 0x000ee20008000800 */
[----:B--2---:R-:W-:Y:S02]  /*3800*/  HFMA2 R3, -RZ, RZ, 0, 5.9604644775390625e-08 ;  /* 0x00000001ff037431 */ /* 0x004fe400000001ff */
[----:B------:R-:W-:Y:S01]  /*3810*/  IMAD.MOV.U32 R4, RZ, RZ, 0xffff ;  /* 0x0000ffffff047424 */ /* 0x000fe200078e00ff */
[----:B------:R-:W-:Y:S01]  /*3820*/  UPRMT UR4, UR45, 0x654, UR7 ;  /* 0x000006542d047896 */ /* 0x000fe20008000007 */
[----:B---3--:R-:W-:-:S03]  /*3830*/  IMAD.SHL.U32 R5, R6, 0x20, RZ ;  /* 0x0000002006057824 */ /* 0x008fc600078e00ff */
[-C--:B------:R-:W-:Y:S02]  /*3840*/  SHF.L.U32 R4, R4, R6.reuse, RZ ;  /* 0x0000000604047219 */ /* 0x080fe400000006ff */
[----:B------:R-:W-:Y:S01]  /*3850*/  SHF.L.U32 R6, R3, R6, RZ ;  /* 0x0000000603067219 */ /* 0x000fe200000006ff */
[----:B------:R3:W-:Y:S04]  /*3860*/  STS [UR6+0x180], R5 ;  /* 0x00018005ff007988 */ /* 0x0007e80008000806 */
[----:B------:R3:W-:Y:S04]  /*3870*/  ATOMS.OR RZ, [UR5+0x14], R4 ;  /* 0x00001404ffff798c */ /* 0x0007e8000b000005 */
[----:B------:R3:W-:Y:S01]  /*3880*/  ATOMS.OR RZ, [UR5+0x18], R6 ;  /* 0x00001806ffff798c */ /* 0x0007e2000b000005 */
[----:B------:R-:W-:Y:S03]  /*3890*/  SYNCS.ARRIVE.TRANS64.RED.A1T0 RZ, [UR4], RZ ;  /* 0x000000ffffff79a7 */ /* 0x000fe60008100404 */
[----:B------:R3:W-:Y:S01]  /*38a0*/  ATOMS.XOR RZ, [UR5+0x10], R3 ;  /* 0x00001003ffff798c */ /* 0x0007e2000b800005 */
[----:B------:R-:W-:Y:S05]  /*38b0*/  BRA `(.L_x_67) ;  /* 0x0000000000107947 */ /* 0x000fea0003800000 */
.L_x_60:
[----:B------:R-:W-:Y:S02]  /*38c0*/  MOV R3, 0xffffffff ;  /* 0xffffffff00037802 */ /* 0x000fe40000000f00 */
[----:B------:R-:W-:-:S03]  /*38d0*/  MOV R4, 0x3900 ;  /* 0x0000390000047802 */ /* 0x000fc60000000f00 */
[----:B------:R2:W-:Y:S04]  /*38e0*/  STS [UR6+0x180], R3 ;  /* 0x00018003ff007988 */ /* 0x0005e80008000806 */
[----:B-12--5:R-:W-:Y:S05]  /*38f0*/  CALL.REL.NOINC `($__internal_1_$__cuda_sm10x_tcgen05_guardrail_trap_phase_invalid_during_alloc) ;  /* 0x0000007000fc7944 */ /* 0x026fea0003c00000 */
.L_x_67:
[----:B------:R-:W-:Y:S05]  /*3900*/  WARPSYNC.ALL ;  /* 0x0000000000007948 */ /* 0x000fea0003800000 */
[----:B------:R-:W4:Y:S01]  /*3910*/  S2UR UR4, SR_CgaCtaId ;  /* 0x00000000000479c3 */ /* 0x000f220000008800 */
[----:B------:R-:W-:Y:S01]  /*3920*/  UMOV UR26, 0x400 ;  /* 0x00000400001a7882 */ /* 0x000fe20000000000 */
[----:B------:R-:W-:-:S06]  /*3930*/  NOP ;  /* 0x0000000000007918 */ /* 0x000fcc0000000000 */
[----:B------:R-:W-:Y:S06]  /*3940*/  BAR.ARV 0x6, 0xa0 ;  /* 0x0182800000007b1d */ /* 0x000fec0000002000 */
[----:B------:R-:W1:Y:S01]  /*3950*/  LDCU UR6, c[0x0][0x38c] ;  /* 0x00007180ff0677ac */ /* 0x000e620008000800 */
[----:B------:R-:W-:Y:S01]  /*3960*/  LOP3.LUT R0, R0, 0xffff, RZ, 0xc0, !PT ;  /* 0x0000ffff00007812 */ /* 0x000fe200078ec0ff */
[----:B--2---:R-:W-:Y:S01]  /*3970*/  IMAD.MOV.U32 R9, RZ, RZ, 0x1 ;  /* 0x00000001ff097424 */ /* 0x004fe200078e00ff */
[----:B------:R-:W-:Y:S01]  /*3980*/  LOP3.LUT R2, R2, 0xffff, RZ, 0xc0, !PT ;  /* 0x0000ffff02027812 */ /* 0x000fe200078ec0ff */
[----:B------:R-:W-:Y:S01]  /*3990*/  IMAD.MOV.U32 R8, RZ, RZ, RZ ;  /* 0x000000ffff087224 */ /* 0x000fe200078e00ff */
[----:B------:R-:W-:Y:S01]  /*39a0*/  R2UR UR42, R0 ;  /* 0x00000000002a72ca */ /* 0x000fe200000e0000 */
[----:B------:R-:W-:Y:S01]  /*39b0*/  UMOV UR32, URZ ;  /* 0x000000ff00207c82 */ /* 0x000fe20008000000 */
[----:B------:R-:W-:Y:S01]  /*39c0*/  R2UR UR28, R2 ;  /* 0x00000000021c72ca */ /* 0x000fe200000e0000 */
[----:B------:R-:W-:Y:S01]  /*39d0*/  UMOV UR23, URZ ;  /* 0x000000ff00177c82 */ /* 0x000fe20008000000 */
[----:B------:R-:W-:Y:S01]  /*39e0*/  UMOV UR22, URZ ;  /* 0x000000ff00167c82 */ /* 0x000fe20008000000 */
[----:B----4-:R-:W-:-:S02]  /*39f0*/  ULEA UR26, UR4, UR26, 0x18 ;  /* 0x0000001a041a7291 */ /* 0x010fc4000f8ec0ff */
[----:B------:R-:W-:Y:S02]  /*3a00*/  UISETP.NE.AND UP3, UPT, UR46, URZ, UPT ;  /* 0x000000ff2e00728c */ /* 0x000fe4000bf65270 */
[----:B------:R-:W-:Y:S02]  /*3a10*/  UIADD3 UR5, UPT, UPT, UR26, 0x8400, URZ ;  /* 0x000084001a057890 */ /* 0x000fe4000fffe0ff */
[----:B------:R-:W-:Y:S02]  /*3a20*/  UIADD3 UR4, UPT, UPT, UR26, 0x28400, URZ ;  /* 0x000284001a047890 */ /* 0x000fe4000fffe0ff */
[----:B-1----:R-:W-:Y:S01]  /*3a30*/  UIADD3 UR6, UPT, UPT, UR6, 0x3f, URZ ;  /* 0x0000003f06067890 */ /* 0x002fe2000fffe0ff */
[----:B---3--:R-:W1:Y:S01]  /*3a40*/  LDS R3, [UR26+0x180] ;  /* 0x0001801aff037984 */ /* 0x008e620008000800 */
[----:B------:R-:W-:Y:S02]  /*3a50*/  USHF.R.U32.HI UR5, URZ, 0x4, UR5 ;  /* 0x00000004ff057899 */ /* 0x000fe40008011605 */
[----:B------:R-:W-:-:S02]  /*3a60*/  USHF.R.S32.HI UR33, URZ, 0x1f, UR6 ;  /* 0x0000001fff217899 */ /* 0x000fc40008011406 */
[----:B------:R-:W-:Y:S02]  /*3a70*/  USHF.R.U32.HI UR4, URZ, 0x4, UR4 ;  /* 0x00000004ff047899 */ /* 0x000fe40008011604 */
[----:B------:R-:W-:Y:S02]  /*3a80*/  ULEA.HI UR33, UR33, UR6, URZ, 0x6 ;  /* 0x0000000621217291 */ /* 0x000fe4000f8f30ff */
[----:B------:R-:W-:Y:S02]  /*3a90*/  ULOP3.LUT UR5, UR5, 0x3fff, URZ, 0xc0, !UPT ;  /* 0x00003fff05057892 */ /* 0x000fe4000f8ec0ff */
[----:B------:R-:W-:Y:S02]  /*3aa0*/  USHF.R.S32.HI UR33, URZ, 0x6, UR33 ;  /* 0x00000006ff217899 */ /* 0x000fe40008011421 */
[----:B------:R-:W-:Y:S02]  /*3ab0*/  ULOP3.LUT UR30, UR4, 0x3fff, URZ, 0xc0, !UPT ;  /* 0x00003fff041e7892 */ /* 0x000fe4000f8ec0ff */
[----:B------:R-:W-:Y:S01]  /*3ac0*/  UISETP.LT.AND UP0, UPT, UR33, 0x1, UPT ;  /* 0x000000012100788c */ /* 0x000fe2000bf01270 */
[----:B------:R-:W-:Y:S01]  /*3ad0*/  UMOV UR40, 0x0 ;  /* 0x0000000000287882 */ /* 0x000fe20000000000 */
[----:B------:R-:W-:Y:S01]  /*3ae0*/  UMOV UR41, 0x10200490 ;  /* 0x1020049000297882 */ /* 0x000fe20000000000 */
[----:B------:R-:W-:-:S02]  /*3af0*/  ULOP3.LUT UR29, UR5, 0x10000, URZ, 0xfc, !UPT ;  /* 0x00010000051d7892 */ /* 0x000fc4000f8efcff */
[----:B------:R-:W-:Y:S02]  /*3b00*/  ULOP3.LUT UR30, UR30, 0x10000, URZ, 0xfc, !UPT ;  /* 0x000100001e1e7892 */ /* 0x000fe4000f8efcff */
[----:B------:R-:W-:Y:S01]  /*3b10*/  USEL UR43, UR33, 0x1, !UP0 ;  /* 0x00000001212b7887 */ /* 0x000fe2000c000000 */
[----:B------:R-:W-:Y:S01]  /*3b20*/  UMOV UR38, 0x0 ;  /* 0x0000000000267882 */ /* 0x000fe20000000000 */
[----:B------:R-:W-:Y:S01]  /*3b30*/  UMOV UR39, 0x10200490 ;  /* 0x1020049000277882 */ /* 0x000fe20000000000 */
[----:B------:R-:W-:Y:S01]  /*3b40*/  UMOV UR36, 0x0 ;  /* 0x0000000000247882 */ /* 0x000fe20000000000 */
[----:B------:R-:W-:Y:S01]  /*3b50*/  UMOV UR37, 0x10200490 ;  /* 0x1020049000257882 */ /* 0x000fe20000000000 */
[----:B------:R-:W-:Y:S01]  /*3b60*/  UMOV UR34, 0x0 ;  /* 0x0000000000227882 */ /* 0x000fe20000000000 */
[----:B------:R-:W-:Y:S01]  /*3b70*/  UMOV UR35, 0x10200490 ;  /* 0x1020049000237882 */ /* 0x000fe20000000000 */
[----:B-1----:R-:W-:Y:S02]  /*3b80*/  R2UR UR44, R3 ;  /* 0x00000000032c72ca */ /* 0x002fe400000e0000 */
[----:B------:R-:W-:-:S13]  /*3b90*/  CS2R R2, SRZ ;  /* 0x0000000000027805 */ /* 0x000fda000001ff00 */
.L_x_78:
[C---:B------:R-:W-:Y:S02]  /*3ba0*/  LEA R0, R8.reuse, UR26, 0x3 ;  /* 0x0000001a08007c11 */ /* 0x040fe4000f8e18ff */
[----:B------:R-:W-:Y:S02]  /*3bb0*/  SHF.L.U32 R5, R3, 0x1f, RZ ;  /* 0x0000001f03057819 */ /* 0x000fe400000006ff */
[----:B------:R-:W-:Y:S02]  /*3bc0*/  LEA R4, R8, UR26, 0x4 ;  /* 0x0000001a08047c11 */ /* 0x000fe4000f8e20ff */
[----:B------:R-:W1:Y:S02]  /*3bd0*/  SYNCS.PHASECHK.TRANS64.TRYWAIT P0, [R0+URZ+0xd0], R5 ;  /* 0x0000d005000075a7 */ /* 0x000e6400080011ff */
[----:B-1-3--:R-:W-:Y:S05]  /*3be0*/  @!P0 BRA `(.L_x_71) ;  /* 0x0000006800408947 */ /* 0x00afea0003800000 */
.L_x_179:
[----:B-1----:R-:W1:Y:S01]  /*3bf0*/  LDS.128 R4, [R4+0x160] ;  /* 0x0001600004047984 */ /* 0x002e620000000c00 */
[----:B------:R-:W-:Y:S02]  /*3c00*/  VIADD R0, R0, 0xe0 ;  /* 0x000000e000007836 */ /* 0x000fe40000000000 */
[----:B------:R-:W-:Y:S01]  /*3c10*/  VIADD R8, R8, 0x1 ;  /* 0x0000000108087836 */ /* 0x000fe20000000000 */
[----:B------:R-:W-:Y:S01]  /*3c20*/  @!PT LDS RZ, [RZ] ;  /* 0x00000000fffff984 */ /* 0x000fe20000000800 */
[----:B------:R-:W-:Y:S01]  /*3c30*/  @!PT LDS RZ, [RZ] ;  /* 0x00000000fffff984 */ /* 0x000fe20000000800 */
[----:B------:R-:W-:Y:S01]  /*3c40*/  @!PT LDS RZ, [RZ] ;  /* 0x00000000fffff984 */ /* 0x000fe20000000800 */
[----:B------:R-:W-:Y:S01]  /*3c50*/  @!PT LDS RZ, [RZ] ;  /* 0x00000000fffff984 */ /* 0x000fe20000000800 */
[----:B------:R2:W-:Y:S06]  /*3c60*/  MEMBAR.ALL.CTA ;  /* 0x0000000000007992 */ /* 0x0005ec0000008000 */
[----:B--2---:R-:W2:Y:S01]  /*3c70*/  FENCE.VIEW.ASYNC.S ;  /* 0x00000000000073c6 */ /* 0x004ea20000000000 */
[----:B------:R-:W-:-:S04]  /*3c80*/  PRMT R0, RZ, 0x654, R0 ;  /* 0x00000654ff007816 */ /* 0x000fc80000000000 */
[----:B--2---:R2:W-:Y:S01]  /*3c90*/  SYNCS.ARRIVE.TRANS64.RED.A1T0 RZ, [R0+URZ], RZ ;  /* 0x000000ff00ff79a7 */ /* 0x0045e200081004ff */
[----:B-1----:R-:W-:Y:S01]  /*3ca0*/  LOP3.LUT P1, RZ, R6, 0x1, RZ, 0xc0, !PT ;  /* 0x0000000106ff7812 */ /* 0x002fe2000782c0ff */
[----:B--2---:R-:W-:-:S12]  /*3cb0*/  BRA.U UP3, `(.L_x_72) ;  /* 0x0000000503087547 */ /* 0x004fd8000b800000 */
[----:B------:R-:W1:Y:S01]  /*3cc0*/  LDCU UR4, c[0x0][0x38c] ;  /* 0x00007180ff0477ac */ /* 0x000e620008000800 */
[----:B------:R-:W-:Y:S02]  /*3cd0*/  PLOP3.LUT P2, PT, PT, PT, PT, 0x80, 0x8 ;  /* 0x000000000008781c */ /* 0x000fe40003f4f070 */
[----:B------:R-:W-:Y:S01]  /*3ce0*/  SHF.L.U32 R5, R9, 0x1f, RZ ;  /* 0x0000001f09057819 */ /* 0x000fe200000006ff */
[----:B------:R-:W-:Y:S02]  /*3cf0*/  ULEA UR31, UR32, UR26, 0x3 ;  /* 0x0000001a201f7291 */ /* 0x000fe4000f8e18ff */
[----:B------:R-:W-:Y:S02]  /*3d00*/  ULEA UR11, UR32, UR44, 0x7 ;  /* 0x0000002c200b7291 */ /* 0x000fe4000f8e38ff */
[----:B-1----:R-:W-:-:S06]  /*3d10*/  UISETP.GE.AND UP0, UPT, UR4, 0x1, UPT ;  /* 0x000000010400788c */ /* 0x002fcc000bf06270 */
[----:B------:R-:W-:-:S05]  /*3d20*/  PLOP3.LUT P0, PT, PT, PT, UP0, 0x80, 0x8 ;  /* 0x000000000008781c */ /* 0x000fca0003f0f008 */
[----:B------:R-:W-:-:S08]  /*3d30*/  @UP0 ULEA UR4, UR23, UR26, 0x3 ;  /* 0x0000001a17040291 */ /* 0x000fd0000f8e18ff */
[----:B------:R-:W-:-:S04]  /*3d40*/  @P0 SHF.L.U32 R0, R2, 0x1f, RZ ;  /* 0x0000001f02000819 */ /* 0x000fc800000006ff */
[----:B------:R1:W2:Y:S01]  /*3d50*/  @P0 SYNCS.PHASECHK.TRANS64.TRYWAIT P2, [UR4], R0 ;  /* 0x00000000ff0005a7 */ /* 0x0002a20008041104 */
[----:B------:R-:W3:Y:S02]  /*3d60*/  SYNCS.PHASECHK.TRANS64.TRYWAIT P0, [UR31+0x110], R5 ;  /* 0x00011005ff0075a7 */ /* 0x000ee4000800111f */
[----:B-123--:R-:W-:Y:S05]  /*3d70*/  @!P0 BRA `(.L_x_73) ;  /* 0x0000006400f08947 */ /* 0x00efea0003800000 */
.L_x_181:
[----:B------:R-:W-:Y:S01]  /*3d80*/  UMOV UR27, UR22 ;  /* 0x00000016001b7c82 */ /* 0x000fe20008000000 */
[----:B------:R-:W-:Y:S05]  /*3d90*/  BRA.U !UP0, `(.L_x_74) ;  /* 0x0000000108c07547 */ /* 0x000fea000b800000 */
[----:B------:R-:W-:Y:S02]  /*3da0*/  UIADD3 UR27, UPT, UPT, UR43, UR22, URZ ;  /* 0x000000162b1b7290 */ /* 0x000fe4000fffe0ff */
[----:B------:R-:W-:Y:S01]  /*3db0*/  UPLOP3.LUT UP2, UPT, UPT, UPT, UPT, 0x40, 0x4 ;  /* 0x000000000004789c */ /* 0x000fe20003f4e870 */
[----:B------:R-:W-:Y:S01]  /*3dc0*/  UMOV UR24, UR33 ;  /* 0x0000002100187c82 */ /* 0x000fe20008000000 */
[----:B------:R-:W-:-:S09]  /*3dd0*/  UMOV UR10, UR23 ;  /* 0x00000017000a7c82 */ /* 0x000fd20008000000 */
.L_x_77:
[----:B--2---:R-:W-:Y:S01]  /*3de0*/  ULEA UR5, UR10, UR26, 0x3 ;  /* 0x0000001a0a057291 */ /* 0x004fe2000f8e18ff */
[----:B---3--:R-:W-:Y:S11]  /*3df0*/  @P2 BRA `(.L_x_75) ;  /* 0x00000000000c2947 */ /* 0x008ff60003800000 */
[----:B-1----:R-:W-:Y:S04]  /*3e00*/  SHF.L.U32 R5, R2, 0x1f, RZ ;  /* 0x0000001f02057819 */ /* 0x002fe800000006ff */
[----:B------:R-:W1:Y:S02]  /*3e10*/  SYNCS.PHASECHK.TRANS64.TRYWAIT P0, [UR5], R5 ;  /* 0x00000005ff0075a7 */ /* 0x000e640008001105 */
[----:B-1----:R-:W-:Y:S05]  /*3e20*/  @!P0 BRA `(.L_x_76) ;  /* 0x0000006400dc8947 */ /* 0x002fea0003800000 */
.L_x_75:
[----:B------:R-:W-:Y:S01]  /*3e30*/  UISETP.NE.AND UP0, UPT, UR24, 0x1, UPT ;  /* 0x000000011800788c */ /* 0x000fe2000bf05270 */
[----:B------:R-:W-:Y:S01]  /*3e40*/  PLOP3.LUT P2, PT, PT, PT, PT, 0x80, 0x8 ;  /* 0x000000000008781c */ /* 0x000fe20003f4f070 */
[----:B------:R-:W-:Y:S02]  /*3e50*/  UIADD3 UR4, UPT, UPT, UR10, 0x1, URZ ;  /* 0x000000010a047890 */ /* 0x000fe4000fffe0ff */
[----:B------:R-:W-:Y:S02]  /*3e60*/  UIADD3 UR25, UPT, UPT, UR5, 0x40, URZ ;  /* 0x0000004005197890 */ /* 0x000fe4000fffe0ff */
[----:B------:R-:W-:Y:S01]  /*3e70*/  UISETP.NE.AND UP1, UPT, UR4, 0x8, UPT ;  /* 0x000000080400788c */ /* 0x000fe2000bf25270 */
[----:B------:R-:W-:Y:S01]  /*3e80*/  PLOP3.LUT P0, PT, PT, PT, UP0, 0x80, 0x8 ;  /* 0x000000000008781c */ /* 0x000fe20003f0f008 */
[----:B------:R-:W-:Y:S02]  /*3e90*/  UIADD3 UR22, UPT, UPT, UR22, 0x1, URZ ;  /* 0x0000000116167890 */ /* 0x000fe4000fffe0ff */
[----:B------:R-:W-:Y:S02]  /*3ea0*/  USEL UR6, URZ, 0x1, UP1 ;  /* 0x00000001ff067887 */ /* 0x000fe40008800000 */
[----:B------:R-:W-:Y:S02]  /*3eb0*/  USEL UR23, UR4, URZ, UP1 ;  /* 0x000000ff04177287 */ /* 0x000fe40008800000 */
[----:B------:R-:W-:Y:S02]  /*3ec0*/  UIADD3 UR24, UPT, UPT, UR24, -0x1, URZ ;  /* 0xffffffff18187890 */ /* 0x000fe4000fffe0ff */
[----:B------:R-:W-:Y:S01]  /*3ed0*/  @UP0 ULEA UR4, UR23, UR26, 0x3 ;  /* 0x0000001a17040291 */ /* 0x000fe2000f8e18ff */
[----:B------:R-:W-:Y:S01]  /*3ee0*/  LOP3.LUT R2, R2, UR6, RZ, 0x3c, !PT ;  /* 0x0000000602027c12 */ /* 0x000fe2000f8e3cff */
[----:B------:R-:W-:Y:S02]  /*3ef0*/  ULEA UR6, UR10, UR30, 0x9 ;  /* 0x0000001e0a067291 */ /* 0x000fe4000f8e48ff */
[----:B------:R-:W-:Y:S01]  /*3f00*/  UISETP.NE.AND UP0, UPT, UR22, UR27, UPT ;  /* 0x0000001b1600728c */ /* 0x000fe2000bf05270 */
[----:B-1----:R-:W-:Y:S01]  /*3f10*/  @P0 SHF.L.U32 R0, R2, 0x1f, RZ ;  /* 0x0000001f02000819 */ /* 0x002fe200000006ff */
[----:B------:R-:W-:Y:S02]  /*3f20*/  UIADD3 UR20, UPT, UPT, UR6, 0x2, URZ ;  /* 0x0000000206147890 */ /* 0x000fe4000fffe0ff */
[----:B------:R-:W-:Y:S01]  /*3f30*/  UIADD3 UR16, UPT, UPT, UR6, 0x4, URZ ;  /* 0x0000000406107890 */ /* 0x000fe2000fffe0ff */
[----:B------:R2:W3:Y:S01]  /*3f40*/  @P0 SYNCS.PHASECHK.TRANS64.TRYWAIT P2, [UR4], R0 ;  /* 0x00000000ff0005a7 */ /* 0x0004e20008041104 */
[----:B------:R-:W-:Y:S02]  /*3f50*/  ULEA UR4, UR10, UR29, 0xa ;  /* 0x0000001d0a047291 */ /* 0x000fe4000f8e50ff */
[----:B------:R-:W-:Y:S02]  /*3f60*/  UIADD3 UR12, UPT, UPT, UR6, 0x6, URZ ;  /* 0x00000006060c7890 */ /* 0x000fe4000fffe0ff */
[----:B------:R-:W-:Y:S02]  /*3f70*/  UIADD3 UR18, UPT, UPT, UR4, 0x2, URZ ;  /* 0x0000000204127890 */ /* 0x000fe4000fffe0ff */
[----:B------:R-:W-:Y:S02]  /*3f80*/  UIADD3 UR14, UPT, UPT, UR4, 0x4, URZ ;  /* 0x00000004040e7890 */ /* 0x000fe4000fffe0ff */
[----:B------:R-:W-:Y:S01]  /*3f90*/  UIADD3 UR8, UPT, UPT, UR4, 0x6, URZ ;  /* 0x0000000604087890 */ /* 0x000fe2000fffe0ff */
[----:B------:R-:W-:Y:S01]  /*3fa0*/  UMOV UR7, 0x40004040 ;  /* 0x4000404000077882 */ /* 0x000fe20000000000 */
[----:B------:R-:W-:Y:S01]  /*3fb0*/  UMOV UR5, 0x40004040 ;  /* 0x4000404000057882 */ /* 0x000fe20000000000 */
[----:B------:R-:W-:Y:S01]  /*3fc0*/  UMOV UR21, 0x40004040 ;  /* 0x4000404000157882 */ /* 0x000fe20000000000 */
[----:B------:R2:W-:Y:S01]  /*3fd0*/  UTCHMMA.2CTA gdesc[UR4], gdesc[UR6], tmem[UR11], tmem[UR40], idesc[UR41], UP2 ;  /* 0x00ff2806040075ea */ /* 0x0005e2000920000b */
[----:B------:R-:W-:Y:S01]  /*3fe0*/  UPLOP3.LUT UP2, UPT, UPT, UPT, UPT, 0x80, 0x8 ;  /* 0x000000000008789c */ /* 0x000fe20003f4f070 */
[----:B------:R-:W-:Y:S01]  /*3ff0*/  UMOV UR19, 0x40004040 ;  /* 0x4000404000137882 */ /* 0x000fe20000000000 */
[----:B------:R-:W-:Y:S01]  /*4000*/  UMOV UR17, 0x40004040 ;  /* 0x4000404000117882 */ /* 0x000fe20000000000 */
[----:B------:R2:W-:Y:S01]  /*4010*/  UTCHMMA.2CTA gdesc[UR18], gdesc[UR20], tmem[UR11], tmem[UR38], idesc[UR39], UPT ;  /* 0x00ff2614120075ea */ /* 0x0005e2000ba0000b */
[----:B------:R-:W-:Y:S01]  /*4020*/  UMOV UR15, 0x40004040 ;  /* 0x40004040000f7882 */ /* 0x000fe20000000000 */
[----:B------:R-:W-:Y:S01]  /*4030*/  UMOV UR13, 0x40004040 ;  /* 0x40004040000d7882 */ /* 0x000fe20000000000 */
[----:B------:R-:W-:Y:S01]  /*4040*/  UMOV UR9, 0x40004040 ;  /* 0x4000404000097882 */ /* 0x000fe20000000000 */
[----:B------:R2:W-:Y:S01]  /*4050*/  UTCHMMA.2CTA gdesc[UR14], gdesc[UR16], tmem[UR11], tmem[UR36], idesc[UR37], UPT ;  /* 0x00ff24100e0075ea */ /* 0x0005e2000ba0000b */
[----:B------:R2:W-:Y:S01]  /*4060*/  UTCHMMA.2CTA gdesc[UR8], gdesc[UR12], tmem[UR11], tmem[UR34], idesc[UR35], UPT ;  /* 0x00ff220c080075ea */ /* 0x0005e2000ba0000b */
[----:B------:R2:W-:Y:S01]  /*4070*/  UTCBAR.2CTA.MULTICAST [UR25], URZ, UR28 ;  /* 0x000000ff190073e9 */ /* 0x0005e2000820081c */
[----:B------:R-:W-:Y:S01]  /*4080*/  UMOV UR10, UR23 ;  /* 0x00000017000a7c82 */ /* 0x000fe20008000000 */
[----:B------:R-:W-:Y:S05]  /*4090*/  BRA.U UP0, `(.L_x_77) ;  /* 0xfffffffd00507547 */ /* 0x000fea000b83ffff */
.L_x_74:
[----:B--2---:R-:W-:Y:S01]  /*40a0*/  UIADD3 UR4, UPT, UPT, UR31, 0xf0, URZ ;  /* 0x000000f01f047890 */ /* 0x004fe2000fffe0ff */
[----:B------:R-:W-:-:S08]  /*40b0*/  UMOV UR22, UR27 ;  /* 0x0000001b00167c82 */ /* 0x000fd00008000000 */
[----:B------:R2:W-:Y:S01]  /*40c0*/  UTCBAR.2CTA.MULTICAST [UR4], URZ, UR42 ;  /* 0x000000ff040073e9 */ /* 0x0005e2000820082a */
[----:B------:R-:W-:Y:S02]  /*40d0*/  NOP ;  /* 0x0000000000007918 */ /* 0x000fe40000000000 */
.L_x_72:
[----:B--2---:R-:W-:Y:S01]  /*40e0*/  UIADD3 UR4, UPT, UPT, UR32, 0x1, URZ ;  /* 0x0000000120047890 */ /* 0x004fe2000fffe0ff */
[----:B------:R-:W-:-:S03]  /*40f0*/  ISETP.NE.AND P0, PT, R8, 0x2, PT ;  /* 0x000000020800780c */ /* 0x000fc60003f05270 */
[----:B------:R-:W-:Y:S01]  /*4100*/  UISETP.NE.AND UP0, UPT, UR4, 0x4, UPT ;  /* 0x000000040400788c */ /* 0x000fe2000bf05270 */
[----:B-1----:R-:W-:Y:S02]  /*4110*/  SEL R0, RZ, 0x1, P0 ;  /* 0x00000001ff007807 */ /* 0x002fe40000000000 */
[----:B------:R-:W-:Y:S01]  /*4120*/  SEL R8, R8, RZ, P0 ;  /* 0x000000ff08087207 */ /* 0x000fe20000000000 */
[----:B------:R-:W-:Y:S01]  /*4130*/  USEL UR5, URZ, 0x1, UP0 ;  /* 0x00000001ff057887 */ /* 0x000fe20008000000 */
[----:B------:R-:W-:Y:S01]  /*4140*/  LOP3.LUT R3, R3, R0, RZ, 0x3c, !PT ;  /* 0x0000000003037212 */ /* 0x000fe200078e3cff */
[----:B------:R-:W-:-:S04]  /*4150*/  USEL UR32, UR4, URZ, UP0 ;  /* 0x000000ff04207287 */ /* 0x000fc80008000000 */
[----:B------:R-:W-:Y:S01]  /*4160*/  LOP3.LUT R9, R9, UR5, RZ, 0x3c, !PT ;  /* 0x0000000509097c12 */ /* 0x000fe2000f8e3cff */
[----:B------:R-:W-:Y:S07]  /*4170*/  @P1 BRA `(.L_x_78) ;  /* 0xfffffff800881947 */ /* 0x000fee000383ffff */
[----:B------:R-:W1:Y:S01]  /*4180*/  S2UR UR8, SR_CgaCtaId ;  /* 0x00000000000879c3 */ /* 0x000e620000008800 */
[----:B------:R-:W-:Y:S01]  /*4190*/  ELECT P0, URZ, PT ;  /* 0x0000000000ff782f */ /* 0x000fe20003800000 */
[----:B------:R-:W-:Y:S01]  /*41a0*/  HFMA2 R0, -RZ, RZ, 0, 5.9604644775390625e-08 ;  /* 0x00000001ff007431 */ /* 0x000fe200000001ff */
[----:B------:R-:W-:-:S05]  /*41b0*/  UMOV UR4, 0x40 ;  /* 0x0000004000047882 */ /* 0x000fca0000000000 */
[----:B------:R-:W-:Y:S01]  /*41c0*/  UVIRTCOUNT.DEALLOC.SMPOOL 0x80 ;  /* 0x000000800000784c */ /* 0x000fe20000000000 */
[----:B------:R-:W-:Y:S02]  /*41d0*/  UISETP.NE.AND UP1, UPT, UR46, URZ, UPT ;  /* 0x000000ff2e00728c */ /* 0x000fe4000bf25270 */
[----:B-1----:R-:W-:-:S09]  /*41e0*/  ULEA UR8, UR8, UR4, 0x18 ;  /* 0x0000000408087291 */ /* 0x002fd2000f8ec0ff */
[----:B------:R1:W-:Y:S01]  /*41f0*/  @P0 STS.U8 [UR8+0x1c], R0 ;  /* 0x00001c00ff000988 */ /* 0x0003e20008000008 */
[----:B------:R-:W-:Y:S05]  /*4200*/  BRA.U UP1, `(.L_x_79) ;  /* 0x0000000101a07547 */ /* 0x000fea000b800000 */
[----:B------:R-:W-:Y:S01]  /*4210*/  UIADD3 UR7, UPT, UPT, UR26, 0x110, URZ ;  /* 0x000001101a077890 */ /* 0x000fe2000fffe0ff */
[----:B------:R-:W-:-:S03]  /*4220*/  SHF.L.U32 R3, R9, 0x1f, RZ ;  /* 0x0000001f09037819 */ /* 0x000fc600000006ff */
[----:B------:R-:W-:-:S09]  /*4230*/  ULEA UR4, UR32, UR7, 0x3 ;  /* 0x0000000720047291 */ /* 0x000fd2000f8e18ff */
[----:B------:R-:W2:Y:S02]  /*4240*/  SYNCS.PHASECHK.TRANS64.TRYWAIT P0, [UR4], R3 ;  /* 0x00000003ff0075a7 */ /* 0x000ea40008001104 */
[----:B--2---:R-:W-:Y:S05]  /*4250*/  @!P0 BRA `(.L_x_80) ;  /* 0x0000006000e88947 */ /* 0x004fea0003800000 */
.L_x_184:
        /* <DEDUP_REMOVED lines=9> */
.L_x_186:
        /* <DEDUP_REMOVED lines=9> */
.L_x_188:
[----:B------:R-:W-:-:S04]  /*4380*/  UIADD3 UR4, UPT, UPT, UR4, 0x1, URZ ;  /* 0x0000000104047890 */ /* 0x000fc8000fffe0ff */
[----:B------:R-:W-:-:S04]  /*4390*/  UISETP.NE.AND UP0, UPT, UR4, 0x4, UPT ;  /* 0x000000040400788c */ /* 0x000fc8000bf05270 */
[----:B------:R-:W-:Y:S02]  /*43a0*/  USEL UR5, URZ, 0x1, UP0 ;  /* 0x00000001ff057887 */ /* 0x000fe40008000000 */
[----:B------:R-:W-:-:S04]  /*43b0*/  USEL UR4, UR4, URZ, UP0 ;  /* 0x000000ff04047287 */ /* 0x000fc80008000000 */
[----:B------:R-:W-:Y:S01]  /*43c0*/  ULEA UR4, UR4, UR7, 0x3 ;  /* 0x0000000704047291 */ /* 0x000fe2000f8e18ff */
[----:B-1----:R-:W-:-:S04]  /*43d0*/  LOP3.LUT R3, R2, UR5, RZ, 0x3c, !PT ;  /* 0x0000000502037c12 */ /* 0x002fc8000f8e3cff */
[----:B------:R-:W-:Y:S01]  /*43e0*/  SHF.L.U32 R3, R3, 0x1f, RZ ;  /* 0x0000001f03037819 */ /* 0x000fe200000006ff */
[----:B------:R-:W-:-:S04]  /*43f0*/  IMAD.U32 R0, RZ, RZ, UR4 ;  /* 0x00000004ff007e24 */ /* 0x000fc8000f8e00ff */
[----:B------:R1:W2:Y:S03]  /*4400*/  SYNCS.PHASECHK.TRANS64.TRYWAIT P0, [R0+URZ], R3 ;  /* 0x00000003000075a7 */ /* 0x0002a600080011ff */
[----:B--2---:R-:W-:Y:S05]  /*4410*/  @!P0 NANOSLEEP.SYNCS 0x989680 ;  /* 0x009896800000895d */ /* 0x004fea0003900000 */
[----:B------:R-:W2:Y:S02]  /*4420*/  @!P0 SYNCS.PHASECHK.TRANS64 P0, [R0+URZ], R3 ;  /* 0x00000003000085a7 */ /* 0x000ea400080010ff */
[----:B--2---:R-:W-:Y:S05]  /*4430*/  @P0 BRA `(.L_x_83) ;  /* 0x0000000000200947 */ /* 0x004fea0003800000 */
.L_x_84:
[----:B--2---:R2:W4:Y:S02]  /*4440*/  SYNCS.PHASECHK.TRANS64.TRYWAIT P0, [R0+URZ], R3 ;  /* 0x00000003000075a7 */ /* 0x00452400080011ff */
[----:B----4-:R-:W-:Y:S05]  /*4450*/  @!P0 NANOSLEEP.SYNCS 0x989680 ;  /* 0x009896800000895d */ /* 0x010fea0003900000 */
[----:B------:R-:W4:Y:S02]  /*4460*/  @!P0 SYNCS.PHASECHK.TRANS64 P0, [R0+URZ], R3 ;  /* 0x00000003000085a7 */ /* 0x000f2400080010ff */
[----:B----4-:R-:W-:Y:S05]  /*4470*/  @!P0 BRA `(.L_x_84) ;  /* 0xfffffffc00f08947 */ /* 0x010fea000383ffff */
[----:B------:R-:W-:Y:S05]  /*4480*/  BRA `(.L_x_83) ;  /* 0x00000000000c7947 */ /* 0x000fea0003800000 */
.L_x_79:
[----:B------:R-:W-:-:S04]  /*4490*/  UIADD3 UR4, UPT, UPT, UR26, 0x150, URZ ;  /* 0x000001501a047890 */ /* 0x000fc8000fffe0ff */
[----:B------:R-:W-:-:S09]  /*44a0*/  UPRMT UR4, UR45, 0x654, UR4 ;  /* 0x000006542d047896 */ /* 0x000fd20008000004 */
[----:B------:R-:W-:Y:S03]  /*44b0*/  SYNCS.ARRIVE.TRANS64.RED.A1T0 RZ, [UR4], RZ ;  /* 0x000000ffffff79a7 */ /* 0x000fe60008100404 */
.L_x_83:
[----:B-12---:R-:W-:Y:S01]  /*44c0*/  SHF.L.U32 R3, RZ, 0x1f, RZ ;  /* 0x0000001fff037819 */ /* 0x006fe200000006ff */
[----:B------:R-:W-:Y:S01]  /*44d0*/  UIADD3 UR4, UPT, UPT, UR26, 0x150, URZ ;  /* 0x000001501a047890 */ /* 0x000fe2000fffe0ff */
[----:B------:R-:W-:Y:S02]  /*44e0*/  PLOP3.LUT P0, PT, PT, PT, UP1, 0x80, 0x8 ;  /* 0x000000000008781c */ /* 0x000fe40003f0f018 */
[----:B------:R-:W1:Y:S02]  /*44f0*/  SYNCS.PHASECHK.TRANS64.TRYWAIT P1, [UR26+0x150], R3 ;  /* 0x00015003ff0075a7 */ /* 0x000e64000802111a */
[----:B-1----:R-:W-:Y:S09]  /*4500*/  @!P1 BRA `(.L_x_85) ;  /* 0x0000006000849947 */ /* 0x002ff20003800000 */
.L_x_190:
[----:B------:R-:W-:Y:S01]  /*4510*/  @!UP1 UPRMT UR4, UR45, 0x654, UR4 ;  /* 0x000006542d049896 */ /* 0x000fe20008000004 */
[----:B------:R-:W-:Y:S01]  /*4520*/  UMOV UR5, 0xffff ;  /* 0x0000ffff00057882 */ /* 0x000fe20000000000 */
[----:B------:R-:W-:-:S07]  /*4530*/  UMOV UR6, 0x1 ;  /* 0x0000000100067882 */ /* 0x000fce0000000000 */
[----:B------:R-:W-:Y:S01]  /*4540*/  @!P0 SYNCS.ARRIVE.TRANS64.RED.A1T0 RZ, [UR4], RZ ;  /* 0x000000ffffff89a7 */ /* 0x000fe20008100404 */
[----:B------:R-:W-:Y:S01]  /*4550*/  NOP ;  /* 0x0000000000007918 */ /* 0x000fe20000000000 */
[----:B-1----:R-:W1:Y:S01]  /*4560*/  LDS R0, [UR8+0x14] ;  /* 0x00001408ff007984 */ /* 0x002e620008000800 */
[----:B------:R-:W-:-:S04]  /*4570*/  ULOP3.LUT UR4, UR44, 0xffff, URZ, 0xc0, !UPT ;  /* 0x0000ffff2c047892 */ /* 0x000fc8000f8ec0ff */
[----:B------:R-:W-:-:S04]  /*4580*/  USHF.R.U32.HI UR4, URZ, 0x5, UR4 ;  /* 0x00000005ff047899 */ /* 0x000fc80008011604 */
[----:B------:R-:W-:Y:S02]  /*4590*/  USHF.L.U32 UR5, UR5, UR4, URZ ;  /* 0x0000000405057299 */ /* 0x000fe400080006ff */
[----:B------:R-:W-:-:S04]  /*45a0*/  USHF.L.U32 UR4, UR6, UR4, URZ ;  /* 0x0000000406047299 */ /* 0x000fc800080006ff */
[----:B-1----:R-:W-:-:S04]  /*45b0*/  LOP3.LUT R0, R0, UR5, RZ, 0xc0, !PT ;  /* 0x0000000500007c12 */ /* 0x002fc8000f8ec0ff */
[----:B------:R-:W-:-:S13]  /*45c0*/  ISETP.NE.AND P0, PT, R0, UR5, PT ;  /* 0x0000000500007c0c */ /* 0x000fda000bf05270 */
[----:B------:R-:W-:Y:S05]  /*45d0*/  @P0 BRA `(.L_x_86) ;  /* 0x0000000000580947 */ /* 0x000fea0003800000 */
[----:B------:R-:W1:Y:S02]  /*45e0*/  LDS R0, [UR8+0x18] ;  /* 0x00001808ff007984 */ /* 0x000e640008000800 */
[----:B-1----:R-:W-:-:S04]  /*45f0*/  LOP3.LUT R0, R0, UR4, RZ, 0xc0, !PT ;  /* 0x0000000400007c12 */ /* 0x002fc8000f8ec0ff */
[----:B------:R-:W-:-:S13]  /*4600*/  ISETP.NE.AND P0, PT, R0, UR4, PT ;  /* 0x0000000400007c0c */ /* 0x000fda000bf05270 */
[----:B------:R-:W-:Y:S05]  /*4610*/  @P0 BRA `(.L_x_87) ;  /* 0x00000000003c0947 */ /* 0x000fea0003800000 */
[----:B------:R-:W1:Y:S01]  /*4620*/  S2R R2, SR_LANEID ;  /* 0x0000000000027919 */ /* 0x000e620000000000 */
[----:B------:R-:W-:Y:S01]  /*4630*/  ULOP3.LUT UR5, URZ, UR5, URZ, 0x33, !UPT ;  /* 0x00000005ff057292 */ /* 0x000fe2000f8e33ff */
[----:B------:R-:W-:Y:S01]  /*4640*/  LOP3.LUT R4, RZ, UR4, RZ, 0x33, !PT ;  /* 0x00000004ff047c12 */ /* 0x000fe2000f8e33ff */
[----:B------:R-:W-:Y:S02]  /*4650*/  VOTEU.ANY UR4, UPT, PT ;  /* 0x0000000000047886 */ /* 0x000fe400038e0100 */
[----:B------:R-:W-:Y:S01]  /*4660*/  UFLO.U32 UR4, UR4 ;  /* 0x00000004000472bd */ /* 0x000fe200080e0000 */
[----:B------:R-:W2:Y:S01]  /*4670*/  REDUX UR6, R4 ;  /* 0x00000000040673c4 */ /* 0x000ea20000000000 */
[----:B------:R-:W-:-:S06]  /*4680*/  IMAD.U32 R0, RZ, RZ, UR5 ;  /* 0x00000005ff007e24 */ /* 0x000fcc000f8e00ff */
[----:B------:R4:W-:Y:S01]  /*4690*/  UTCATOMSWS.AND URZ, UR5 ;  /* 0x0000000500ff79e3 */ /* 0x0009e20008000000 */
[----:B------:R-:W3:Y:S01]  /*46a0*/  REDUX UR7, R0 ;  /* 0x00000000000773c4 */ /* 0x000ee20000000000 */
[----:B-1----:R-:W-:Y:S01]  /*46b0*/  ISETP.EQ.U32.AND P0, PT, R2, UR4, PT ;  /* 0x0000000402007c0c */ /* 0x002fe2000bf02070 */
[----:B--2---:R-:W-:Y:S01]  /*46c0*/  IMAD.U32 R2, RZ, RZ, UR6 ;  /* 0x00000006ff027e24 */ /* 0x004fe2000f8e00ff */
[----:B---3--:R-:W-:-:S11]  /*46d0*/  MOV R3, UR7 ;  /* 0x0000000700037c02 */ /* 0x008fd60008000f00 */
[----:B------:R4:W-:Y:S04]  /*46e0*/  @P0 ATOMS.AND RZ, [UR8+0x14], R3 ;  /* 0x00001403ffff098c */ /* 0x0009e8000a800008 */
[----:B------:R4:W-:Y:S01]  /*46f0*/  @P0 ATOMS.AND RZ, [UR8+0x18], R2 ;  /* 0x00001802ffff098c */ /* 0x0009e2000a800008 */
[----:B------:R-:W-:Y:S05]  /*4700*/  BRA `(.L_x_88) ;  /* 0x0000000000147947 */ /* 0x000fea0003800000 */
.L_x_87:
[----:B------:R-:W-:Y:S02]  /*4710*/  MOV R2, 0x4730 ;  /* 0x0000473000027802 */ /* 0x000fe40000000f00 */
[----:B---3-5:R-:W-:Y:S05]  /*4720*/  CALL.REL.NOINC `($__internal_0_$__cuda_sm10x_tcgen05_guardrail_trap_col_being_dealloced_not_returned_by_alloc) ;  /* 0x0000006400647944 */ /* 0x028fea0003c00000 */
[----:B------:R-:W-:Y:S05]  /*4730*/  BRA `(.L_x_88) ;  /* 0x0000000000087947 */ /* 0x000fea0003800000 */
.L_x_86:
[----:B------:R-:W-:Y:S02]  /*4740*/  MOV R2, 0x4760 ;  /* 0x0000476000027802 */ /* 0x000fe40000000f00 */
[----:B---3-5:R-:W-:Y:S05]  /*4750*/  CALL.REL.NOINC `($__internal_2_$__cuda_sm10x_tcgen05_guardrail_trap_unallocated_columns_being_dealloced) ;  /* 0x0000006400707944 */ /* 0x028fea0003c00000 */
.L_x_88:
[----:B------:R-:W-:Y:S01]  /*4760*/  NOP ;  /* 0x0000000000007918 */ /* 0x000fe20000000000 */
[----:B----4-:R-:W-:Y:S05]  /*4770*/  EXIT ;  /* 0x000000000000794d */ /* 0x010fea0003800000 */
.L_x_59:
[----:B------:R-:W-:-:S09]  /*4780*/  UISETP.NE.OR UP0, UPT, UR20, 0x3, !UP4 ;  /* 0x000000031400788c */ /* 0x000fd2000e705670 */
[----:B------:R-:W-:Y:S05]  /*4790*/  BRA.U UP0, `(.L_x_89) ;  /* 0x0000001100847547 */ /* 0x000fea000b800000 */
[----:B------:R-:W2:Y:S01]  /*47a0*/  LDCU.64 UR4, c[0x0][0x888] ;  /* 0x00011100ff0477ac */ /* 0x000ea20008000a00 */
[----:B------:R-:W3:Y:S01]  /*47b0*/  S2UR UR10, SR_CgaCtaId ;  /* 0x00000000000a79c3 */ /* 0x000ee20000008800 */
[----:B------:R-:W-:Y:S02]  /*47c0*/  HFMA2 R9, -RZ, RZ, 0, 0 ;  /* 0x00000000ff097431 */ /* 0x000fe400000001ff */
[----:B------:R-:W-:Y:S01]  /*47d0*/  IMAD.MOV.U32 R11, RZ, RZ, 0x1 ;  /* 0x00000001ff0b7424 */ /* 0x000fe200078e00ff */
[----:B------:R-:W4:Y:S01]  /*47e0*/  LDCU UR38, c[0x0][0x370] ;  /* 0x00006e00ff2677ac */ /* 0x000f220008000800 */
[----:B------:R-:W-:Y:S01]  /*47f0*/  IMAD.MOV.U32 R10, RZ, RZ, RZ ;  /* 0x000000ffff0a7224 */ /* 0x000fe200078e00ff */
[----:B------:R-:W-:Y:S01]  /*4800*/  MOV R3, 0x2000 ;  /* 0x0000200000037802 */ /* 0x000fe20000000f00 */
[----:B------:R-:W4:Y:S01]  /*4810*/  LDCU.128 UR44, c[0x0][0xb10] ;  /* 0x00016200ff2c77ac */ /* 0x000f220008000c00 */
[----:B------:R-:W1:Y:S01]  /*4820*/  LDC.64 R12, c[0x0][0x348] ;  /* 0x0000d200ff0c7b82 */ /* 0x000e620000000a00 */
[----:B------:R-:W3:Y:S01]  /*4830*/  LDCU UR37, c[0x0][0x374] ;  /* 0x00006e80ff2577ac */ /* 0x000ee20008000800 */
[----:B------:R-:W3:Y:S01]  /*4840*/  LDCU.64 UR30, c[0x0][0x890] ;  /* 0x00011200ff1e77ac */ /* 0x000ee20008000a00 */
[----:B------:R-:W3:Y:S01]  /*4850*/  LDCU UR15, c[0x0][0xb0c] ;  /* 0x00016180ff0f77ac */ /* 0x000ee20008000800 */
[----:B--2---:R-:W-:Y:S01]  /*4860*/  UISETP.NE.U32.AND UP0, UPT, UR4, URZ, UPT ;  /* 0x000000ff0400728c */ /* 0x004fe2000bf05070 */
[----:B------:R-:W2:Y:S01]  /*4870*/  LDCU UR51, c[0x0][0xb20] ;  /* 0x00016400ff3377ac */ /* 0x000ea20008000800 */
[----:B------:R-:W2:Y:S01]  /*4880*/  LDCU UR4, c[0x0][0xb30] ;  /* 0x00016600ff0477ac */ /* 0x000ea20008000800 */
[----:B------:R-:W-:Y:S01]  /*4890*/  UMOV UR21, 0x400 ;  /* 0x0000040000157882 */ /* 0x000fe20000000000 */
[----:B----4-:R-:W-:-:S02]  /*48a0*/  UIMAD.WIDE.U32 UR6, UR38, UR44, URZ ;  /* 0x0000002c260672a5 */ /* 0x010fc4000f8e00ff */
[----:B---3--:R-:W-:Y:S02]  /*48b0*/  UIMAD.WIDE.U32 UR8, UR37, UR47, URZ ;  /* 0x0000002f250872a5 */ /* 0x008fe4000f8e00ff */
[----:B------:R-:W-:Y:S02]  /*48c0*/  ULEA UR21, UR10, UR21, 0x18 ;  /* 0x000000150a157291 */ /* 0x000fe4000f8ec0ff */
[----:B------:R-:W-:Y:S02]  /*48d0*/  UISETP.NE.U32.AND UP6, UPT, UR30, URZ, UPT ;  /* 0x000000ff1e00728c */ /* 0x000fe4000bfc5070 */
[----:B------:R-:W-:Y:S02]  /*48e0*/  UIADD3 UR39, UPT, UPT, UR21, 0x98, URZ ;  /* 0x0000009815277890 */ /* 0x000fe4000fffe0ff */
[----:B------:R-:W-:Y:S02]  /*48f0*/  UIADD3 UR33, UPT, UPT, UR21, 0x80, URZ ;  /* 0x0000008015217890 */ /* 0x000fe4000fffe0ff */
[----:B------:R-:W-:-:S02]  /*4900*/  UIADD3 UR25, UPT, UPT, UR21, 0x88, URZ ;  /* 0x0000008815197890 */ /* 0x000fc4000fffe0ff */
[----:B------:R-:W-:Y:S02]  /*4910*/  UIADD3 UR17, UPT, UPT, UR21, 0x90, URZ ;  /* 0x0000009015117890 */ /* 0x000fe4000fffe0ff */
[----:B------:R-:W-:Y:S02]  /*4920*/  UISETP.NE.AND.EX UP5, UPT, UR5, URZ, UPT, UP0 ;  /* 0x000000ff0500728c */ /* 0x000fe4000bfa5300 */
[----:B------:R-:W-:Y:S01]  /*4930*/  UISETP.NE.AND UP0, UPT, UR42, 0x1, UPT ;  /* 0x000000012a00788c */ /* 0x000fe2000bf05270 */
[----:B------:R-:W-:Y:S01]  /*4940*/  UMOV UR49, UR7 ;  /* 0x0000000700317c82 */ /* 0x000fe20008000000 */
[----:B------:R-:W-:Y:S01]  /*4950*/  UMOV UR48, UR9 ;  /* 0x0000000900307c82 */ /* 0x000fe20008000000 */
[----:B------:R-:W-:Y:S02]  /*4960*/  UISETP.NE.AND UP0, UPT, UR15, 0x1, UPT ;  /* 0x000000010f00788c */ /* 0x000fe4000bf05270 */
[----:B------:R-:W-:Y:S02]  /*4970*/  UPLOP3.LUT UP4, UPT, UPT, UPT, UPT, 0x40, 0x4 ;  /* 0x000000000004789c */ /* 0x000fe40003f8e870 */
[----:B------:R-:W-:Y:S01]  /*4980*/  UISETP.GE.AND UP2, UPT, UR42, 0x1, UPT ;  /* 0x000000012a00788c */ /* 0x000fe2000bf46270 */
[----:B------:R-:W3:Y:S01]  /*4990*/  LDCU.64 UR22, c[0x0][0xb28] ;  /* 0x00016500ff1677ac */ /* 0x000ee20008000a00 */
[----:B------:R-:W-:-:S02]  /*49a0*/  UISETP.NE.AND.EX UP6, UPT, UR31, URZ, UPT, UP6 ;  /* 0x000000ff1f00728c */ /* 0x000fc4000bfc5360 */
[----:B------:R-:W-:Y:S02]  /*49b0*/  UPRMT UR39, UR10, 0x654, UR39 ;  /* 0x000006540a277896 */ /* 0x000fe40008000027 */
[----:B------:R-:W-:Y:S02]  /*49c0*/  UPRMT UR43, UR10, 0x654, UR33 ;  /* 0x000006540a2b7896 */ /* 0x000fe40008000021 */
[----:B------:R-:W-:Y:S02]  /*49d0*/  UPRMT UR41, UR10, 0x654, UR25 ;  /* 0x000006540a297896 */ /* 0x000fe40008000019 */
[----:B------:R-:W-:Y:S02]  /*49e0*/  UPRMT UR40, UR10, 0x654, UR17 ;  /* 0x000006540a287896 */ /* 0x000fe40008000011 */
[----:B------:R-:W-:Y:S02]  /*49f0*/  USHF.R.U32.HI UR49, URZ, UR45, UR49 ;  /* 0x0000002dff317299 */ /* 0x000fe40008011631 */
[----:B--2---:R-:W-:-:S02]  /*4a00*/  USHF.R.U32.HI UR48, URZ, UR51, UR48 ;  /* 0x00000033ff307299 */ /* 0x004fc40008011630 */
[----:B------:R-:W-:Y:S02]  /*4a10*/  UISETP.NE.AND UP0, UPT, UR46, 0x1, UPT ;  /* 0x000000012e00788c */ /* 0x000fe4000bf05270 */
[----:B-1----:R-:W-:-:S11]  /*4a20*/  UISETP.NE.AND UP3, UPT, UR4, 0x1, UPT ;  /* 0x000000010400788c */ /* 0x002fd6000bf65270 */
.L_x_100:
[C---:B------:R-:W-:Y:S02]  /*4a30*/  LEA R8, R10.reuse, UR21, 0x3 ;  /* 0x000000150a087c11 */ /* 0x040fe4000f8e18ff */
[----:B------:R-:W-:Y:S02]  /*4a40*/  SHF.L.U32 R5, R9, 0x1f, RZ ;  /* 0x0000001f09057819 */ /* 0x000fe400000006ff */
[----:B------:R-:W-:Y:S02]  /*4a50*/  LEA R6, R10, UR21, 0x4 ;  /* 0x000000150a067c11 */ /* 0x000fe4000f8e20ff */
[----:B-1----:R-:W1:Y:S02]  /*4a60*/  SYNCS.PHASECHK.TRANS64.TRYWAIT P0, [R8+URZ+0xd0], R5 ;  /* 0x0000d005080075a7 */ /* 0x002e6400080011ff */
[----:B-1----:R-:W-:Y:S05]  /*4a70*/  @!P0 BRA `(.L_x_90) ;  /* 0x0000005c00408947 */ /* 0x002fea0003800000 */
.L_x_191:
[----:B-1----:R-:W1:Y:S01]  /*4a80*/  LDS.128 R4, [R6+0x160] ;  /* 0x0001600006047984 */ /* 0x002e620000000c00 */
[----:B------:R-:W-:Y:S01]  /*4a90*/  UISETP.GE.AND UP0, UPT, UR42, 0x1, UPT ;  /* 0x000000012a00788c */ /* 0x000fe2000bf06270 */
[----:B------:R-:W-:Y:S01]  /*4aa0*/  @!PT LDS RZ, [RZ] ;  /* 0x00000000fffff984 */ /* 0x000fe20000000800 */
[----:B------:R-:W-:Y:S01]  /*4ab0*/  @!PT LDS RZ, [RZ] ;  /* 0x00000000fffff984 */ /* 0x000fe20000000800 */
[----:B------:R-:W-:Y:S01]  /*4ac0*/  @!PT LDS RZ, [RZ] ;  /* 0x00000000fffff984 */ /* 0x000fe20000000800 */
[----:B------:R-:W-:Y:S01]  /*4ad0*/  @!PT LDS RZ, [RZ] ;  /* 0x00000000fffff984 */ /* 0x000fe20000000800 */
[----:B------:R2:W-:Y:S06]  /*4ae0*/  MEMBAR.ALL.CTA ;  /* 0x0000000000007992 */ /* 0x0005ec0000008000 */
[----:B--2---:R-:W2:Y:S01]  /*4af0*/  FENCE.VIEW.ASYNC.S ;  /* 0x00000000000073c6 */ /* 0x004ea20000000000 */
[----:B-1----:R-:W-:Y:S11]  /*4b00*/  LOP3.LUT P0, RZ, R6, 0x1, RZ, 0xc0, !PT ;  /* 0x0000000106ff7812 */ /* 0x002ff6000780c0ff */
[----:B------:R-:W-:Y:S02]  /*4b10*/  @!UPT UIADD3 URZ, UPT, UPT, URZ, URZ, URZ ;  /* 0x000000fffffff290 */ /* 0x000fe4000fffe0ff */
[----:B--2---:R-:W-:Y:S01]  /*4b20*/  VOTEU.ANY UP2, P0 ;  /* 0x0000000000ff7886 */ /* 0x004fe20000040100 */
[----:B------:R-:W-:Y:S11]  /*4b30*/  PLOP3.LUT P0, PT, PT, PT, UP2, 0x80, 0x8 ;  /* 0x000000000008781c */ /* 0x000ff60003f0f028 */
[----:B------:R-:W-:Y:S02]  /*4b40*/  @!UPT UIADD3 URZ, UPT, UPT, URZ, URZ, URZ ;  /* 0x000000fffffff290 */ /* 0x000fe4000fffe0ff */
[----:B------:R-:W-:Y:S02]  /*4b50*/  @P0 SHF.R.U32.HI R0, RZ, 0x10, R5 ;  /* 0x00000010ff000819 */ /* 0x000fe40000011605 */
[----:B------:R-:W-:Y:S02]  /*4b60*/  @P0 MOV R2, R4 ;  /* 0x0000000400020202 */ /* 0x000fe40000000f00 */
[----:B------:R-:W-:Y:S01]  /*4b70*/  @P0 R2UR UR4, R0 ;  /* 0x00000000000402ca */ /* 0x000fe200000e0000 */
[----:B------:R-:W-:Y:S01]  /*4b80*/  VIADD R0, R8, 0xe0 ;  /* 0x000000e008007836 */ /* 0x000fe20000000000 */
[----:B------:R-:W-:Y:S02]  /*4b90*/  @P0 LOP3.LUT R4, R5, 0xffff, RZ, 0xc0, !PT ;  /* 0x0000ffff05040812 */ /* 0x000fe400078ec0ff */
[----:B------:R-:W-:Y:S02]  /*4ba0*/  @P0 R2UR UR6, R2 ;  /* 0x00000000020602ca */ /* 0x000fe400000e0000 */
[----:B------:R-:W-:Y:S02]  /*4bb0*/  PRMT R0, RZ, 0x654, R0 ;  /* 0x00000654ff007816 */ /* 0x000fe40000000000 */
[----:B------:R-:W-:Y:S02]  /*4bc0*/  @P0 R2UR UR5, R4 ;  /* 0x00000000040502ca */ /* 0x000fe400000e0000 */
[----:B------:R1:W-:Y:S03]  /*4bd0*/  SYNCS.ARRIVE.TRANS64.RED.A1T0 RZ, [R0+URZ], RZ ;  /* 0x000000ff00ff79a7 */ /* 0x0003e600081004ff */
[----:B------:R-:W-:Y:S04]  /*4be0*/  @UP2 UMOV UR29, UR4 ;  /* 0x00000004001d2c82 */ /* 0x000fe80008000000 */
[----:B------:R-:W-:Y:S04]  /*4bf0*/  @UP2 UMOV UR14, UR6 ;  /* 0x00000006000e2c82 */ /* 0x000fe80008000000 */
[----:B------:R-:W-:Y:S01]  /*4c00*/  @UP2 UMOV UR13, UR5 ;  /* 0x00000005000d2c82 */ /* 0x000fe20008000000 */
[----:B------:R-:W-:Y:S05]  /*4c10*/  BRA.U !UP0, `(.L_x_91) ;  /* 0x0000000108c07547 */ /* 0x000fea000b800000 */
[----:B------:R-:W-:Y:S02]  /*4c20*/  UIMAD.WIDE.U32 UR18, UR13, UR47, URZ ;  /* 0x0000002f0d1272a5 */ /* 0x000fe4000f8e00ff */
[----:B------:R-:W-:Y:S02]  /*4c30*/  UP2UR UR16, UPR, URZ, 0x4 ;  /* 0x00000004ff107883 */ /* 0x000fe40008000000 */
[----:B------:R-:W-:Y:S02]  /*4c40*/  UISETP.NE.AND UP2, UPT, UR46, 0x1, UPT ;  /* 0x000000012e00788c */ /* 0x000fe4000bf45270 */
[----:B------:R-:W-:Y:S02]  /*4c50*/  UIMAD.WIDE.U32 UR26, UR14, UR44, URZ ;  /* 0x0000002c0e1a72a5 */ /* 0x000fe4000f8e00ff */
[----:B------:R-:W-:Y:S02]  /*4c60*/  USEL UR4, UR37, UR48, !UP2 ;  /* 0x0000003025047287 */ /* 0x000fe4000d000000 */
[----:B------:R-:W-:Y:S02]  /*4c70*/  UISETP.NE.AND UP0, UPT, UR15, 0x1, UPT ;  /* 0x000000010f00788c */ /* 0x000fe4000bf05270 */
[----:B------:R-:W-:Y:S02]  /*4c80*/  UP2UR UR20, UPR, URZ, 0x2 ;  /* 0x00000002ff147883 */ /* 0x000fe40008000000 */
[----:B------:R-:W-:Y:S02]  /*4c90*/  UISETP.NE.AND UP1, UPT, UR42, 0x1, UPT ;  /* 0x000000012a00788c */ /* 0x000fe4000bf25270 */
[----:B---3--:R-:W-:Y:S02]  /*4ca0*/  UIMAD.WIDE.U32 UR8, UR4, UR22, URZ ;  /* 0x00000016040872a5 */ /* 0x008fe4000f8e00ff */
[----:B------:R-:W-:Y:S01]  /*4cb0*/  USEL UR7, UR38, UR49, !UP0 ;  /* 0x0000003126077287 */ /* 0x000fe2000c000000 */
[----:B------:R-:W-:Y:S02]  /*4cc0*/  UMOV UR5, UR19 ;  /* 0x0000001300057c82 */ /* 0x000fe40008000000 */
[----:B------:R-:W-:Y:S02]  /*4cd0*/  USHF.R.U32.HI UR6, URZ, UR51, UR5 ;  /* 0x00000033ff067299 */ /* 0x000fe40008011605 */
[----:B------:R-:W-:Y:S02]  /*4ce0*/  UIMAD.WIDE.U32 UR10, UR7, UR22, URZ ;  /* 0x00000016070a72a5 */ /* 0x000fe4000f8e00ff */
[----:B------:R-:W-:Y:S02]  /*4cf0*/  USEL UR6, UR13, UR6, !UP2 ;  /* 0x000000060d067287 */ /* 0x000fe4000d000000 */
[----:B------:R-:W-:Y:S01]  /*4d00*/  UISETP.NE.AND UP2, UPT, UR16, URZ, UPT ;  /* 0x000000ff1000728c */ /* 0x000fe2000bf45270 */
[----:B------:R-:W-:Y:S02]  /*4d10*/  UMOV UR5, UR27 ;  /* 0x0000001b00057c82 */ /* 0x000fe40008000000 */
[----:B------:R-:W-:Y:S03]  /*4d20*/  USHF.R.U32.HI UR12, URZ, UR45, UR5 ;  /* 0x0000002dff0c7299 */ /* 0x000fe60008011605 */
[----:B------:R-:W-:Y:S02]  /*4d30*/  UMOV UR5, UR9 ;  /* 0x0000000900057c82 */ /* 0x000fe40008000000 */
[----:B------:R-:W-:Y:S03]  /*4d40*/  @UP1 USHF.R.U32.HI UR4, URZ, UR23, UR5 ;  /* 0x00000017ff041299 */ /* 0x000fe60008011605 */
[----:B------:R-:W-:Y:S01]  /*4d50*/  UMOV UR5, UR11 ;  /* 0x0000000b00057c82 */ /* 0x000fe20008000000 */
[----:B------:R-:W-:Y:S02]  /*4d60*/  UIMAD UR4, UR42, UR4, URZ ;  /* 0x000000042a0472a4 */ /* 0x000fe4000f8e02ff */
[----:B------:R-:W-:Y:S02]  /*4d70*/  @UP1 USHF.R.U32.HI UR7, URZ, UR23, UR5 ;  /* 0x00000017ff071299 */ /* 0x000fe40008011605 */
[----:B------:R-:W-:Y:S02]  /*4d80*/  USEL UR5, UR14, UR12, !UP0 ;  /* 0x0000000c0e057287 */ /* 0x000fe4000c000000 */
[----:B------:R-:W-:Y:S02]  /*4d90*/  UIMAD.WIDE.U32 UR10, UR6, UR22, URZ ;  /* 0x00000016060a72a5 */ /* 0x000fe4000f8e00ff */
[----:B------:R-:W-:Y:S02]  /*4da0*/  UIMAD UR8, UR42, UR7, URZ ;  /* 0x000000072a0872a4 */ /* 0x000fe4000f8e02ff */
[----:B------:R-:W-:Y:S03]  /*4db0*/  UISETP.GE.AND UP0, UPT, UR6, UR4, UPT ;  /* 0x000000040600728c */ /* 0x000fe6000bf06270 */
[----:B------:R-:W-:Y:S01]  /*4dc0*/  UMOV UR4, UR11 ;  /* 0x0000000b00047c82 */ /* 0x000fe20008000000 */
[----:B------:R-:W-:Y:S02]  /*4dd0*/  UISETP.GE.OR UP0, UPT, UR5, UR8, UP0 ;  /* 0x000000080500728c */ /* 0x000fe40008706670 */
[----:B------:R-:W-:Y:S02]  /*4de0*/  USHF.R.U32.HI UR4, URZ, UR23, UR4 ;  /* 0x00000017ff047299 */ /* 0x000fe40008011604 */
[----:B------:R-:W-:Y:S02]  /*4df0*/  UIMAD.WIDE.U32 UR8, UR5, UR22, URZ ;  /* 0x00000016050872a5 */ /* 0x000fe4000f8e00ff */
[----:B------:R-:W-:Y:S04]  /*4e00*/  USEL UR10, UR6, UR4, !UP1 ;  /* 0x00000004060a7287 */ /* 0x000fe8000c800000 */
[----:B------:R-:W-:Y:S01]  /*4e10*/  UIADD3 UR11, UPT, UPT, -UR10, URZ, URZ ;  /* 0x000000ff0a0b7290 */ /* 0x000fe2000fffe1ff */
[----:B------:R-:W-:Y:S02]  /*4e20*/  @!UP0 UMOV UR4, UR9 ;  /* 0x0000000900048c82 */ /* 0x000fe40008000000 */
[----:B------:R-:W-:Y:S02]  /*4e30*/  @!UP0 USHF.R.U32.HI UR4, URZ, UR23, UR4 ;  /* 0x00000017ff048299 */ /* 0x000fe40008011604 */
[----:B------:R-:W-:Y:S02]  /*4e40*/  UIMAD UR8, UR42, UR11, UR6 ;  /* 0x0000000b2a0872a4 */ /* 0x000fe4000f8e0206 */
[----:B------:R-:W-:Y:S02]  /*4e50*/  @!UP0 USEL UR4, UR5, UR4, !UP1 ;  /* 0x0000000405048287 */ /* 0x000fe4000c800000 */
[----:B------:R-:W-:Y:S02]  /*4e60*/  UISETP.NE.AND UP1, UPT, UR20, URZ, UPT ;  /* 0x000000ff1400728c */ /* 0x000fe4000bf25270 */
[----:B------:R-:W-:Y:S02]  /*4e70*/  @!UP0 UIMAD UR8, UR7, UR8, UR4 ;  /* 0x00000008070882a4 */ /* 0x000fe4000f8e0204 */
[----:B------:R-:W-:Y:S02]  /*4e80*/  @!UP0 UIADD3 UR9, UPT, UPT, UR10, -UR4, URZ ;  /* 0x800000040a098290 */ /* 0x000fe4000fffe0ff */
[----:B------:R-:W-:Y:S02]  /*4e90*/  UIADD3 UR4, UPT, UPT, -UR5, URZ, URZ ;  /* 0x000000ff05047290 */ /* 0x000fe4000fffe1ff */
[----:B------:R-:W-:Y:S02]  /*4ea0*/  UIADD3 UR7, UPT, UPT, -UR6, URZ, URZ ;  /* 0x000000ff06077290 */ /* 0x000fe4000fffe1ff */
[----:B------:R-:W-:Y:S02]  /*4eb0*/  @!UP0 UIMAD UR6, UR9, UR42, UR5 ;  /* 0x0000002a090682a4 */ /* 0x000fe4000f8e0205 */
[----:B------:R-:W-:Y:S02]  /*4ec0*/  UIMAD UR14, UR15, UR4, UR14 ;  /* 0x000000040f0e72a4 */ /* 0x000fe4000f8e020e */
[----:B------:R-:W-:Y:S01]  /*4ed0*/  UIMAD UR13, UR46, UR7, UR13 ;  /* 0x000000072e0d72a4 */ /* 0x000fe2000f8e020d */
[----:B------:R-:W-:Y:S02]  /*4ee0*/  @!UP0 UMOV UR5, UR8 ;  /* 0x0000000800058c82 */ /* 0x000fe40008000000 */
[----:B------:R-:W-:Y:S02]  /*4ef0*/  UIMAD UR14, UR5, UR15, UR14 ;  /* 0x0000000f050e72a4 */ /* 0x000fe4000f8e020e */
[----:B------:R-:W-:Y:S11]  /*4f00*/  UIMAD UR13, UR6, UR46, UR13 ;  /* 0x0000002e060d72a4 */ /* 0x000ff6000f8e020d */
[----:B------:R-:W-:Y:S01]  /*4f10*/  @!UPT UIADD3 URZ, UPT, UPT, URZ, URZ, URZ ;  /* 0x000000fffffff290 */ /* 0x000fe2000fffe0ff */
.L_x_91:
[----:B------:R-:W2:Y:S01]  /*4f20*/  @!UP3 LDCU.128 UR8, c[0x0][0xb10] ;  /* 0x00016200ff08b7ac */ /* 0x000ea20008000c00 */
[----:B------:R-:W-:Y:S02]  /*4f30*/  ISETP.NE.U32.AND P0, PT, RZ, UR30, PT ;  /* 0x0000001eff007c0c */ /* 0x000fe4000bf05070 */
[----:B------:R-:W-:Y:S02]  /*4f40*/  SHF.L.U32 R4, R11, 0x1f, RZ ;  /* 0x0000001f0b047819 */ /* 0x000fe400000006ff */
[----:B------:R-:W-:Y:S01]  /*4f50*/  ISETP.NE.AND.EX P0, PT, RZ, UR31, PT, P0 ;  /* 0x0000001fff007c0c */ /* 0x000fe2000bf05300 */
[----:B------:R-:W4:Y:S01]  /*4f60*/  @!UP3 LDCU UR5, c[0x0][0xb0c] ;  /* 0x00016180ff05b7ac */ /* 0x000f220008000800 */
[----:B------:R-:W-:Y:S02]  /*4f70*/  USHF.L.U32 UR35, UR35, 0x7, URZ ;  /* 0x0000000723237899 */ /* 0x000fe400080006ff */
[----:B------:R-:W-:Y:S02]  /*4f80*/  USHF.L.U32 UR34, UR34, 0x7, URZ ;  /* 0x0000000722227899 */ /* 0x000fe400080006ff */
[----:B--2---:R-:W-:Y:S07]  /*4f90*/  UIMAD.WIDE.U32 UR6, UR14, UR8, URZ ;  /* 0x000000080e0672a5 */ /* 0x004fee000f8e00ff */
[----:B------:R-:W-:Y:S01]  /*4fa0*/  @!UP3 UMOV UR4, UR7 ;  /* 0x000000070004bc82 */ /* 0x000fe20008000000 */
[----:B----4-:R-:W-:Y:S02]  /*4fb0*/  @!UP3 UISETP.NE.AND UP0, UPT, UR5, 0x1, UPT ;  /* 0x000000010500b88c */ /* 0x010fe4000bf05270 */
[----:B------:R-:W-:Y:S02]  /*4fc0*/  @!UP3 USHF.R.U32.HI UR4, URZ, UR9, UR4 ;  /* 0x00000009ff04b299 */ /* 0x000fe40008011604 */
[----:B------:R-:W-:Y:S02]  /*4fd0*/  UIMAD.WIDE.U32 UR6, UR13, UR11, URZ ;  /* 0x0000000b0d0672a5 */ /* 0x000fe4000f8e00ff */
[----:B------:R-:W-:Y:S02]  /*4fe0*/  @!UP3 USEL UR8, UR14, UR4, !UP0 ;  /* 0x000000040e08b287 */ /* 0x000fe4000c000000 */
[----:B------:R-:W-:Y:S03]  /*4ff0*/  @!UP3 UISETP.NE.AND UP0, UPT, UR10, 0x1, UPT ;  /* 0x000000010a00b88c */ /* 0x000fe6000bf05270 */
[----:B------:R-:W-:Y:S02]  /*5000*/  @!UP3 UMOV UR6, UR7 ;  /* 0x000000070006bc82 */ /* 0x000fe40008000000 */
[----:B------:R-:W2:Y:S02]  /*5010*/  @!UP3 LDCU UR4, c[0x0][0xb20] ;  /* 0x00016400ff04b7ac */ /* 0x000ea40008000800 */
[----:B--2---:R-:W-:Y:S04]  /*5020*/  @!UP3 USHF.R.U32.HI UR6, URZ, UR4, UR6 ;  /* 0x00000004ff06b299 */ /* 0x004fe80008011606 */
[----:B------:R-:W-:Y:S04]  /*5030*/  @!UP3 USEL UR6, UR13, UR6, !UP0 ;  /* 0x000000060d06b287 */ /* 0x000fe8000c000000 */
[----:B------:R-:W-:Y:S02]  /*5040*/  @!UP3 UIADD3 UR4, UPT, UPT, -UR8, UR6, URZ ;  /* 0x000000060804b290 */ /* 0x000fe4000fffe1ff */
[----:B------:R-:W-:Y:S02]  /*5050*/  @!UP3 UIADD3 UR6, UPT, UPT, UR8, -UR6, URZ ;  /* 0x800000060806b290 */ /* 0x000fe4000fffe0ff */
[----:B------:R-:W-:Y:S02]  /*5060*/  @!UP3 UIMAD UR14, UR4, UR5, UR14 ;  /* 0x00000005040eb2a4 */ /* 0x000fe4000f8e020e */
[----:B------:R-:W-:Y:S01]  /*5070*/  @!UP3 UIMAD UR13, UR6, UR10, UR13 ;  /* 0x0000000a060db2a4 */ /* 0x000fe2000f8e020d */
[----:B------:R-:W-:Y:S11]  /*5080*/  BRA.U UP4, `(.L_x_92) ;  /* 0x0000000104107547 */ /* 0x000ff6000b800000 */
[----:B-1----:R-:W-:Y:S04]  /*5090*/  MOV R0, UR50 ;  /* 0x0000003200007c02 */ /* 0x002fe80008000f00 */
[----:B------:R-:W-:Y:S04]  /*50a0*/  SHF.L.U32 R5, R0, 0x1f, RZ ;  /* 0x0000001f00057819 */ /* 0x000fe800000006ff */
[----:B------:R-:W1:Y:S02]  /*50b0*/  SYNCS.PHASECHK.TRANS64.TRYWAIT P1, [UR21+0xc8], R5 ;  /* 0x0000c805ff0075a7 */ /* 0x000e640008021115 */
[----:B-1----:R-:W-:Y:S05]  /*50c0*/  @!P1 BRA `(.L_x_93) ;  /* 0x0000005400c09947 */ /* 0x002fea0003800000 */
.L_x_92:
[----:B------:R-:W-:Y:S05]  /*50d0*/  BRA.U !UP6, `(.L_x_94) ;  /* 0x000000010e387547 */ /* 0x000fea000b800000 */
[----:B------:R-:W-:Y:S01]  /*50e0*/  UPLOP3.LUT UP1, UPT, UPT, UPT, UP5, 0x80, 0x8 ;  /* 0x000000000008789c */ /* 0x000fe20003f2f050 */
[----:B-1----:R-:W-:Y:S01]  /*50f0*/  HFMA2 R0, -RZ, RZ, 0, 5.9604644775390625e-08 ;  /* 0x00000001ff007431 */ /* 0x002fe200000001ff */
[----:B------:R-:W1:Y:S01]  /*5100*/  LDCU.64 UR8, c[0x0][0x358] ;  /* 0x00006b00ff0877ac */ /* 0x000e620008000a00 */
[----:B------:R-:W-:Y:S03]  /*5110*/  IMAD.MOV.U32 R80, RZ, RZ, 0x1 ;  /* 0x00000001ff507424 */ /* 0x000fe600078e00ff */
[----:B------:R-:W-:Y:S05]  /*5120*/  PLOP3.LUT P1, PT, PT, PT, UP1, 0x80, 0x8 ;  /* 0x000000000008781c */ /* 0x000fea0003f2f018 */
[----:B------:R-:W2:Y:S01]  /*5130*/  @UP1 LDCU.64 UR4, c[0x0][0x888] ;  /* 0x00011100ff0417ac */ /* 0x000ea20008000a00 */
[----:B------:R-:W-:Y:S07]  /*5140*/  @UP1 UIMAD UR6, UR36, UR30, URZ ;  /* 0x0000001e240612a4 */ /* 0x000fee000f8e02ff */
[----:B------:R-:W-:Y:S01]  /*5150*/  @!P1 PRMT R80, R0, 0x7610, R80 ;  /* 0x0000761000509816 */ /* 0x000fe20000000050 */
[----:B--2---:R-:W-:Y:S06]  /*5160*/  @UP1 UIMAD.WIDE UR4, UR6, 0x4, UR4 ;  /* 0x00000004060418a5 */ /* 0x004fec000f8e0204 */
[----:B------:R-:W-:Y:S01]  /*5170*/  IMAD.U32 R6, RZ, RZ, UR4 ;  /* 0x00000004ff067e24 */ /* 0x000fe2000f8e00ff */
[----:B------:R-:W-:Y:S04]  /*5180*/  MOV R7, UR5 ;  /* 0x0000000500077c02 */ /* 0x000fe80008000f00 */
[----:B------:R-:W2:Y:S01]  /*5190*/  @!UP1 LDCU UR4, c[0x0][0x880] ;  /* 0x00011000ff0497ac */ /* 0x000ea20008000800 */
[----:B-1---5:R4:W5:Y:S02]  /*51a0*/  @P1 LDG.E R41, desc[UR8][R6.64] ;  /* 0x0000000806291981 */ /* 0x022964000c1e1900 */
[----:B--2-4-:R-:W-:Y:S07]  /*51b0*/  @!P1 IMAD.U32 R41, RZ, RZ, UR4 ;  /* 0x00000004ff299e24 */ /* 0x014fee000f8e00ff */
.L_x_94:
[----:B-----5:R-:W-:Y:S01]  /*51c0*/  @!P0 FSETP.EQ.AND P2, PT, R41, RZ, PT ;  /* 0x000000ff2900820b */ /* 0x020fe20003f42000 */
[----:B------:R-:W-:Y:S01]  /*51d0*/  @!UPT UIADD3 URZ, UPT, UPT, URZ, URZ, URZ ;  /* 0x000000fffffff290 */ /* 0x000fe2000fffe0ff */
[----:B------:R-:W-:Y:S11]  /*51e0*/  @!P0 BRA `(.L_x_95) ;  /* 0x0000000000148947 */ /* 0x000ff60003800000 */
[----:B------:R-:W-:Y:S02]  /*51f0*/  LOP3.LUT P0, RZ, R80, 0xff, RZ, 0xc0, !PT ;  /* 0x000000ff50ff7812 */ /* 0x000fe4000780c0ff */
[----:B------:R-:W-:Y:S04]  /*5200*/  PLOP3.LUT P2, PT, PT, PT, UP1, 0x80, 0x8 ;  /* 0x000000000008781c */ /* 0x000fe80003f4f018 */
[----:B------:R-:W-:Y:S07]  /*5210*/  PLOP3.LUT P2, PT, P2, PT, PT, 0x8, 0x80 ;  /* 0x000000000080781c */ /* 0x000fee000174e170 */
[----:B------:R-:W-:Y:S11]  /*5220*/  @P0 FSETP.EQ.AND P2, PT, R41, RZ, PT ;  /* 0x000000ff2900020b */ /* 0x000ff60003f42000 */
[----:B------:R-:W-:Y:S02]  /*5230*/  @!UPT UIADD3 URZ, UPT, UPT, URZ, URZ, URZ ;  /* 0x000000fffffff290 */ /* 0x000fe4000fffe0ff */
.L_x_95:
[----:B------:R-:W2:Y:S01]  /*5240*/  SYNCS.PHASECHK.TRANS64.TRYWAIT P0, [UR21+0xa0], R4 ;  /* 0x0000a004ff0075a7 */ /* 0x000ea20008001115 */
[----:B------:R-:W-:Y:S04]  /*5250*/  ELECT P1, URZ, PT ;  /* 0x0000000000ff782f */ /* 0x000fe80003820000 */
[----:B------:R-:W-:Y:S01]  /*5260*/  PLOP3.LUT P1, PT, P2, P1, PT, 0xf2, 0x2f ;  /* 0x00000000002f781c */ /* 0x000fe20001723e72 */
[----:B------:R-:W-:Y:S01]  /*5270*/  @!UPT UIADD3 URZ, UPT, UPT, URZ, URZ, URZ ;  /* 0x000000fffffff290 */ /* 0x000fe2000fffe0ff */
[----:B--2---:R-:W-:Y:S11]  /*5280*/  @!P0 BRA `(.L_x_96) ;  /* 0x0000005400688947 */ /* 0x004ff60003800000 */
.L_x_194:
[----:B------:R-:W-:Y:S01]  /*5290*/  @!P1 IADD3 R2, P0, PT, R12, 0x580, RZ ;  /* 0x000005800c029810 */ /* 0x000fe20007f1e0ff */
[----:B------:R-:W-:Y:S01]  /*52a0*/  VOTEU.ALL UP0, P1 ;  /* 0x0000000000ff7886 */ /* 0x000fe20000800000 */
[----:B------:R-:W-:Y:S01]  /*52b0*/  UMOV UR6, 0x0 ;  /* 0x0000000000067882 */ /* 0x000fe20000000000 */
[----:B------:R-:W-:Y:S01]  /*52c0*/  UMOV UR7, 0x10000000 ;  /* 0x1000000000077882 */ /* 0x000fe20000000000 */
[----:B------:R-:W-:Y:S01]  /*52d0*/  @!P1 R2UR UR5, R2 ;  /* 0x00000000020592ca */ /* 0x000fe200000e0000 */
[----:B-1----:R-:W-:Y:S01]  /*52e0*/  @!P1 IMAD.X R0, RZ, RZ, R13, P0 ;  /* 0x000000ffff009224 */ /* 0x002fe200000e060d */
[----:B------:R-:W-:Y:S01]  /*52f0*/  @!UP0 UIADD3 UR32, UPT, UPT, UR21, 0x200, URZ ;  /* 0x0000020015208890 */ /* 0x000fe2000fffe0ff */
[----:B------:R-:W-:Y:S03]  /*5300*/  VOTEU.ALL UP0, P1 ;  /* 0x0000000000ff7886 */ /* 0x000fe60000800000 */
[----:B------:R-:W-:Y:S01]  /*5310*/  @!P1 R2UR UR4, R0 ;  /* 0x00000000000492ca */ /* 0x000fe200000e0000 */
[----:B------:R-:W-:Y:S06]  /*5320*/  @!P1 IMAD.MOV.U32 R0, RZ, RZ, 0x2000 ;  /* 0x00002000ff009424 */ /* 0x000fec00078e00ff */
[----:B------:R-:W-:Y:S06]  /*5330*/  IMAD.U32 R6, RZ, RZ, UR5 ;  /* 0x00000005ff067e24 */ /* 0x000fec000f8e00ff */
[----:B------:R-:W-:Y:S01]  /*5340*/  IMAD.U32 R7, RZ, RZ, UR4 ;  /* 0x00000004ff077e24 */ /* 0x000fe2000f8e00ff */
[----:B------:R-:W-:Y:S04]  /*5350*/  @!P1 R2UR UR4, R6 ;  /* 0x00000000060492ca */ /* 0x000fe800000e0000 */
[----:B------:R-:W-:Y:S11]  /*5360*/  @!P1 R2UR UR5, R7 ;  /* 0x00000000070592ca */ /* 0x000ff600000e0000 */
[----:B------:R-:W-:Y:S02]  /*5370*/  @!UPT UIADD3 URZ, UPT, UPT, URZ, URZ, URZ ;  /* 0x000000fffffff290 */ /* 0x000fe4000fffe0ff */
[----:B------:R1:W-:Y:S01]  /*5380*/  @!UP0 UTMALDG.3D [UR32], [UR4], desc[UR6] ;  /* 0x00000620040085b4 */ /* 0x0003e20008011000 */
[----:B------:R1:W-:Y:S01]  /*5390*/  @!P1 SYNCS.ARRIVE.TRANS64.RED.A0TR RZ, [UR21+0x80], R0 ;  /* 0x00008000ffff99a7 */ /* 0x0003e20008300415 */
[----:B------:R-:W-:Y:S01]  /*53a0*/  SYNCS.ARRIVE.TRANS64.RED.A1T0 RZ, [UR43], RZ ;  /* 0x000000ffffff79a7 */ /* 0x000fe2000810042b */
[----:B------:R-:W2:Y:S02]  /*53b0*/  SYNCS.PHASECHK.TRANS64.TRYWAIT P0, [UR21+0xa8], R4 ;  /* 0x0000a804ff0075a7 */ /* 0x000ea40008001115 */
[----:B-12---:R-:W-:Y:S05]  /*53c0*/  @!P0 BRA `(.L_x_97) ;  /* 0x0000005400308947 */ /* 0x006fea0003800000 */
.L_x_196:
[----:B------:R-:W-:Y:S01]  /*53d0*/  @!P1 IADD3 R2, P0, PT, R12, 0x580, RZ ;  /* 0x000005800c029810 */ /* 0x000fe20007f1e0ff */
[----:B------:R-:W-:Y:S01]  /*53e0*/  VOTEU.ALL UP0, P1 ;  /* 0x0000000000ff7886 */ /* 0x000fe20000800000 */
[----:B------:R-:W-:Y:S01]  /*53f0*/  UMOV UR6, 0x0 ;  /* 0x0000000000067882 */ /* 0x000fe20000000000 */
[----:B------:R-:W-:Y:S01]  /*5400*/  UMOV UR7, 0x10000000 ;  /* 0x1000000000077882 */ /* 0x000fe20000000000 */
[----:B------:R-:W-:Y:S01]  /*5410*/  @!P1 R2UR UR5, R2 ;  /* 0x00000000020592ca */ /* 0x000fe200000e0000 */
[----:B------:R-:W-:Y:S01]  /*5420*/  @!P1 IMAD.X R0, RZ, RZ, R13, P0 ;  /* 0x000000ffff009224 */ /* 0x000fe200000e060d */
[----:B------:R-:W-:Y:S02]  /*5430*/  @!UP0 UIADD3 UR26, UPT, UPT, UR34, 0x20, URZ ;  /* 0x00000020221a8890 */ /* 0x000fe4000fffe0ff */
[----:B------:R-:W-:Y:S02]  /*5440*/  @!UP0 UIADD3 UR24, UPT, UPT, UR21, 0x2200, URZ ;  /* 0x0000220015188890 */ /* 0x000fe4000fffe0ff */
[----:B------:R-:W-:Y:S01]  /*5450*/  @!P1 R2UR UR4, R0 ;  /* 0x00000000000492ca */ /* 0x000fe200000e0000 */
[----:B------:R-:W-:Y:S01]  /*5460*/  VOTEU.ALL UP0, P1 ;  /* 0x0000000000ff7886 */ /* 0x000fe20000800000 */
[----:B------:R-:W-:Y:S01]  /*5470*/  @!P1 IMAD.MOV.U32 R0, RZ, RZ, 0x2000 ;  /* 0x00002000ff009424 */ /* 0x000fe200078e00ff */
[----:B------:R-:W-:Y:S01]  /*5480*/  UMOV UR27, UR35 ;  /* 0x00000023001b7c82 */ /* 0x000fe20008000000 */
[----:B------:R-:W-:Y:S03]  /*5490*/  UMOV UR28, UR36 ;  /* 0x00000024001c7c82 */ /* 0x000fe60008000000 */
        /* <DEDUP_REMOVED lines=8> */
[----:B------:R-:W4:Y:S02]  /*5520*/  SYNCS.PHASECHK.TRANS64.TRYWAIT P0, [UR21+0xb0], R4 ;  /* 0x0000b004ff0075a7 */ /* 0x000f240008001115 */
[----:B--2-4-:R-:W-:Y:S05]  /*5530*/  @!P0 BRA `(.L_x_98) ;  /* 0x0000005000ec8947 */ /* 0x014fea0003800000 */
.L_x_198:
[----:B------:R-:W-:Y:S01]  /*5540*/  @!P1 IADD3 R2, P0, PT, R12, 0x580, RZ ;  /* 0x000005800c029810 */ /* 0x000fe20007f1e0ff */
[----:B------:R-:W-:Y:S01]  /*5550*/  VOTEU.ALL UP0, P1 ;  /* 0x0000000000ff7886 */ /* 0x000fe20000800000 */
[----:B------:R-:W-:Y:S01]  /*5560*/  UMOV UR6, 0x0 ;  /* 0x0000000000067882 */ /* 0x000fe20000000000 */
[----:B------:R-:W-:Y:S01]  /*5570*/  UMOV UR7, 0x10000000 ;  /* 0x1000000000077882 */ /* 0x000fe20000000000 */
[----:B------:R-:W-:Y:S01]  /*5580*/  @!P1 R2UR UR5, R2 ;  /* 0x00000000020592ca */ /* 0x000fe200000e0000 */
[----:B------:R-:W-:Y:S01]  /*5590*/  @!P1 IMAD.X R0, RZ, RZ, R13, P0 ;  /* 0x000000ffff009224 */ /* 0x000fe200000e060d */
[----:B------:R-:W-:Y:S01]  /*55a0*/  @!UP0 UIADD3 UR18, UPT, UPT, UR34, 0x40, URZ ;  /* 0x0000004022128890 */ /* 0x000fe2000fffe0ff */
[----:B------:R-:W-:Y:S01]  /*55b0*/  VIADD R10, R10, 0x1 ;  /* 0x000000010a0a7836 */ /* 0x000fe20000000000 */
        /* <DEDUP_REMOVED lines=16> */
.L_x_200:
[----:B------:R-:W-:Y:S01]  /*56c0*/  @!P1 IADD3 R2, P0, PT, R12, 0x580, RZ ;  /* 0x000005800c029810 */ /* 0x000fe20007f1e0ff */
[----:B------:R-:W-:Y:S01]  /*56d0*/  VOTEU.ALL UP0, P1 ;  /* 0x0000000000ff7886 */ /* 0x000fe20000800000 */
[----:B------:R-:W-:Y:S01]  /*56e0*/  UMOV UR6, 0x0 ;  /* 0x0000000000067882 */ /* 0x000fe20000000000 */
[----:B------:R-:W-:Y:S01]  /*56f0*/  UMOV UR7, 0x10000000 ;  /* 0x1000000000077882 */ /* 0x000fe20000000000 */
[----:B------:R-:W-:Y:S01]  /*5700*/  @!P1 R2UR UR5, R2 ;  /* 0x00000000020592ca */ /* 0x000fe200000e0000 */
[----:B------:R-:W-:Y:S01]  /*5710*/  @!P1 IMAD.X R0, RZ, RZ, R13, P0 ;  /* 0x000000ffff009224 */ /* 0x000fe200000e060d */
[----:B------:R-:W-:Y:S01]  /*5720*/  @!UP0 UIADD3 UR10, UPT, UPT, UR34, 0x60, URZ ;  /* 0x00000060220a8890 */ /* 0x000fe2000fffe0ff */
[----:B------:R-:W-:Y:S01]  /*5730*/  R2UR UR18, R82 ;  /* 0x00000000521272ca */ /* 0x000fe200000e0000 */
[----:B------:R-:W-:Y:S01]  /*5740*/  @!UP0 UIADD3 UR8, UPT, UPT, UR21, 0x6200, URZ ;  /* 0x0000620015088890 */ /* 0x000fe2000fffe0ff */
[----:B------:R-:W-:Y:S01]  /*5750*/  R2UR UR16, R83 ;  /* 0x00000000531072ca */ /* 0x000fe200000e0000 */
[----:B------:R-:W-:Y:S01]  /*5760*/  @!UP0 UIADD3 UR9, UPT, UPT, UR21, 0x98, URZ ;  /* 0x0000009815098890 */ /* 0x000fe2000fffe0ff */
[----:B------:R-:W-:Y:S01]  /*5770*/  @!P1 R2UR UR4, R0 ;  /* 0x00000000000492ca */ /* 0x000fe200000e0000 */
[----:B------:R-:W-:Y:S01]  /*5780*/  VOTEU.ALL UP0, P1 ;  /* 0x0000000000ff7886 */ /* 0x000fe20000800000 */
[----:B------:R-:W-:Y:S01]  /*5790*/  UMOV UR11, UR35 ;  /* 0x00000023000b7c82 */ /* 0x000fe20008000000 */
[----:B------:R-:W-:Y:S01]  /*57a0*/  UMOV UR12, UR36 ;  /* 0x00000024000c7c82 */ /* 0x000fe20008000000 */
[C---:B------:R-:W-:Y:S01]  /*57b0*/  ISETP.NE.AND P0, PT, R10.reuse, 0x2, PT ;  /* 0x000000020a00780c */ /* 0x040fe20003f05270 */
[----:B------:R-:W-:Y:S01]  /*57c0*/  UMOV UR36, UR29 ;  /* 0x0000001d00247c82 */ /* 0x000fe20008000000 */
[----:B-1----:R-:W-:Y:S01]  /*57d0*/  IMAD.U32 R4, RZ, RZ, UR5 ;  /* 0x00000005ff047e24 */ /* 0x002fe2000f8e00ff */
[----:B------:R-:W-:Y:S01]  /*57e0*/  LOP3.LUT R11, R11, 0x1, RZ, 0x3c, !PT ;  /* 0x000000010b0b7812 */ /* 0x000fe200078e3cff */
[----:B------:R-:W-:Y:S01]  /*57f0*/  UPLOP3.LUT UP4, UPT, UPT, UPT, UPT, 0x80, 0x8 ;  /* 0x000000000008789c */ /* 0x000fe20003f8f070 */
[----:B------:R-:W-:Y:S01]  /*5800*/  SEL R0, RZ, 0x1, P0 ;  /* 0x00000001ff007807 */ /* 0x000fe20000000000 */
[----:B------:R-:W-:Y:S01]  /*5810*/  UIADD3 UR34, UPT, UPT, UR13, UR18, URZ ;  /* 0x000000120d227290 */ /* 0x000fe2000fffe0ff */
[----:B------:R-:W-:Y:S01]  /*5820*/  SEL R10, R10, RZ, P0 ;  /* 0x000000ff0a0a7207 */ /* 0x000fe20000000000 */
[----:B------:R-:W-:Y:S01]  /*5830*/  UIADD3 UR35, UPT, UPT, UR14, UR16, URZ ;  /* 0x000000100e237290 */ /* 0x000fe2000fffe0ff */
[----:B------:R-:W-:Y:S01]  /*5840*/  IMAD.U32 R5, RZ, RZ, UR4 ;  /* 0x00000004ff057e24 */ /* 0x000fe2000f8e00ff */
[----:B------:R-:W-:Y:S02]  /*5850*/  @!P1 R2UR UR4, R4 ;  /* 0x00000000040492ca */ /* 0x000fe400000e0000 */
[----:B------:R-:W-:Y:S02]  /*5860*/  LOP3.LUT R9, R9, R0, RZ, 0x3c, !PT ;  /* 0x0000000009097212 */ /* 0x000fe400078e3cff */
[----:B------:R-:W-:Y:S11]  /*5870*/  @!P1 R2UR UR5, R5 ;  /* 0x00000000050592ca */ /* 0x000ff600000e0000 */
[----:B------:R-:W-:Y:S02]  /*5880*/  @!UPT UIADD3 URZ, UPT, UPT, URZ, URZ, URZ ;  /* 0x000000fffffff290 */ /* 0x000fe4000fffe0ff */
[----:B------:R1:W-:Y:S01]  /*5890*/  @!UP0 UTMALDG.3D [UR8], [UR4], desc[UR6] ;  /* 0x00000608040085b4 */ /* 0x0003e20008011000 */
[----:B------:R1:W-:Y:S01]  /*58a0*/  @!P1 SYNCS.ARRIVE.TRANS64.RED.A0TR RZ, [UR21+0x98], R3 ;  /* 0x00009803ffff99a7 */ /* 0x0003e20008300415 */
[----:B------:R-:W-:Y:S01]  /*58b0*/  SYNCS.ARRIVE.TRANS64.RED.A1T0 RZ, [UR39], RZ ;  /* 0x000000ffffff79a7 */ /* 0x000fe20008100427 */
[----:B------:R-:W-:Y:S05]  /*58c0*/  BRA.U UP2, `(.L_x_100) ;  /* 0xfffffff102587547 */ /* 0x000fea000b83ffff */
[----:B-1----:R-:W-:-:S04]  /*58d0*/  SHF.L.U32 R3, R11, 0x1f, RZ ;  /* 0x0000001f0b037819 */ /* 0x002fc800000006ff */
[----:B------:R-:W1:Y:S02]  /*58e0*/  SYNCS.PHASECHK.TRANS64.TRYWAIT P0, [UR21+0xa0], R3 ;  /* 0x0000a003ff0075a7 */ /* 0x000e640008001115 */
[----:B-1----:R-:W-:Y:S05]  /*58f0*/  @!P0 BRA `(.L_x_101) ;  /* 0x00000050002c8947 */ /* 0x002fea0003800000 */
.L_x_202:
[----:B------:R-:W2:Y:S02]  /*5900*/  SYNCS.PHASECHK.TRANS64.TRYWAIT P0, [UR21+0xa8], R3 ;  /* 0x0000a803ff0075a7 */ /* 0x000ea40008001115 */
[----:B--2---:R-:W-:Y:S05]  /*5910*/  @!P0 BRA `(.L_x_102) ;  /* 0x00000050003c8947 */ /* 0x004fea0003800000 */
.L_x_204:
[----:B------:R-:W2:Y:S02]  /*5920*/  SYNCS.PHASECHK.TRANS64.TRYWAIT P0, [UR21+0xb0], R3 ;  /* 0x0000b003ff0075a7 */ /* 0x000ea40008001115 */
[----:B--2---:R-:W-:Y:S05]  /*5930*/  @!P0 BRA `(.L_x_103) ;  /* 0x00000050004c8947 */ /* 0x004fea0003800000 */
.L_x_206:
[----:B-1----:R-:W-:-:S07]  /*5940*/  MOV R0, UR21 ;  /* 0x0000001500007c02 */ /* 0x002fce0008000f00 */
.L_x_104:
[----:B-1----:R-:W-:-:S04]  /*5950*/  SHF.L.U32 R3, R11, 0x1f, RZ ;  /* 0x0000001f0b037819 */ /* 0x002fc800000006ff */
[----:B------:R1:W2:Y:S03]  /*5960*/  SYNCS.PHASECHK.TRANS64.TRYWAIT P0, [R0+URZ+0xb8], R3 ;  /* 0x0000b803000075a7 */ /* 0x0002a600080011ff */
[----:B--2---:R-:W-:Y:S05]  /*5970*/  @!P0 NANOSLEEP.SYNCS 0x989680 ;  /* 0x009896800000895d */ /* 0x004fea0003900000 */
[----:B------:R-:W2:Y:S02]  /*5980*/  @!P0 SYNCS.PHASECHK.TRANS64 P0, [R0+URZ+0xb8], R3 ;  /* 0x0000b803000085a7 */ /* 0x000ea400080010ff */
[----:B--23--:R-:W-:Y:S05]  /*5990*/  @P0 EXIT ;  /* 0x000000000000094d */ /* 0x00cfea0003800000 */
[----:B------:R-:W-:Y:S05]  /*59a0*/  BRA `(.L_x_104) ;  /* 0xfffffffc00e87947 */ /* 0x000fea000383ffff */
.L_x_89:
[----:B------:R-:W-:-:S06]  /*59b0*/  UISETP.GE.AND UP0, UPT, UR20, 0x4, UPT ;  /* 0x000000041400788c */ /* 0x000fcc000bf06270 */
[----:B------:R-:W-:-:S13]  /*59c0*/  PLOP3.LUT P0, PT, PT, PT, UP0, 0x80, 0x8 ;  /* 0x000000000008781c */ /* 0x000fda0003f0f008 */
[----:B-1----:R-:W-:Y:S05]  /*59d0*/  @!P0 EXIT ;  /* 0x000000000000894d */ /* 0x002fea0003800000 */
[----:B------:R-:W1:Y:S08]  /*59e0*/  S2UR UR4, SR_CgaCtaId ;  /* 0x00000000000479c3 */ /* 0x000e700000008800 */
[----:B------:R-:W-:Y:S01]  /*59f0*/  BAR.SYNC.DEFER_BLOCKING 0x6, 0xa0 ;  /* 0x0182800000007b1d */ /* 0x000fe20000010000 */
[C---:B------:R-:W-:Y:S01]  /*5a00*/  IMAD.SHL.U32 R3, R95.reuse, 0x20, RZ ;  /* 0x000000205f037824 */ /* 0x040fe200078e00ff */
[C---:B------:R-:W-:Y:S01]  /*5a10*/  SHF.L.U32 R37, R95.reuse, 0x10, RZ ;  /* 0x000000105f257819 */ /* 0x040fe200000006ff */
[C---:B------:R-:W-:Y:S01]  /*5a20*/  IMAD.SHL.U32 R94, R95.reuse, 0x4, RZ ;  /* 0x000000045f5e7824 */ /* 0x040fe200078e00ff */
[----:B------:R-:W-:Y:S01]  /*5a30*/  LOP3.LUT R96, R95, 0x60, RZ, 0xc0, !PT ;  /* 0x000000605f607812 */ /* 0x000fe200078ec0ff */
[----:B------:R-:W-:Y:S01]  /*5a40*/  HFMA2 R91, -RZ, RZ, 0, 5.9604644775390625e-08 ;  /* 0x00000001ff5b7431 */ /* 0x000fe200000001ff */
[----:B------:R-:W-:-:S02]  /*5a50*/  UMOV UR44, 0x400 ;  /* 0x00000400002c7882 */ /* 0x000fc40000000000 */
[----:B------:R-:W2:Y:S01]  /*5a60*/  LDC.64 R78, c[0x0][0x8b0] ;  /* 0x00022c00ff4e7b82 */ /* 0x000ea20000000a00 */
[----:B------:R-:W-:Y:S01]  /*5a70*/  LOP3.LUT R5, R3, 0xc0, RZ, 0xc0, !PT ;  /* 0x000000c003057812 */ /* 0x000fe200078ec0ff */
[----:B------:R-:W-:Y:S01]  /*5a80*/  HFMA2 R89, -RZ, RZ, 0, 0 ;  /* 0x00000000ff597431 */ /* 0x000fe200000001ff */
[----:B------:R-:W-:Y:S01]  /*5a90*/  LOP3.LUT R93, R95, 0x2, RZ, 0xc0, !PT ;  /* 0x000000025f5d7812 */ /* 0x000fe200078ec0ff */
[----:B------:R-:W-:Y:S01]  /*5aa0*/  IMAD.MOV.U32 R36, RZ, RZ, RZ ;  /* 0x000000ffff247224 */ /* 0x000fe200078e00ff */
[----:B------:R-:W-:Y:S01]  /*5ab0*/  LOP3.LUT R94, R5, 0x18, R94, 0xf8, !PT ;  /* 0x00000018055e7812 */ /* 0x000fe200078ef85e */
[----:B------:R-:W-:Y:S01]  /*5ac0*/  IMAD.MOV.U32 R87, RZ, RZ, RZ ;  /* 0x000000ffff577224 */ /* 0x000fe200078e00ff */
[----:B------:R-:W-:Y:S01]  /*5ad0*/  LOP3.LUT R37, R37, 0x600000, RZ, 0xc0, !PT ;  /* 0x0060000025257812 */ /* 0x000fe200078ec0ff */
[----:B------:R-:W3:Y:S01]  /*5ae0*/  LDC.64 R76, c[0x0][0x8a8] ;  /* 0x00022a00ff4c7b82 */ /* 0x000ee20000000a00 */
[----:B------:R-:W-:Y:S01]  /*5af0*/  LOP3.LUT R94, R94, 0xf20, R3, 0xf8, !PT ;  /* 0x00000f205e5e7812 */ /* 0x000fe200078ef803 */
[----:B------:R-:W4:Y:S01]  /*5b00*/  LDCU UR59, c[0x0][0x370] ;  /* 0x00006e00ff3b77ac */ /* 0x000f220008000800 */
[----:B------:R-:W-:-:S02]  /*5b10*/  LOP3.LUT R95, R95, 0x4, RZ, 0xc0, !PT ;  /* 0x000000045f5f7812 */ /* 0x000fc400078ec0ff */
[----:B------:R-:W-:Y:S01]  /*5b20*/  MOV R90, RZ ;  /* 0x000000ff005a7202 */ /* 0x000fe20000000f00 */
[----:B------:R-:W2:Y:S01]  /*5b30*/  LDCU UR43, c[0x0][0xb0c] ;  /* 0x00016180ff2b77ac */ /* 0x000ea20008000800 */
[----:B-1----:R-:W-:Y:S01]  /*5b40*/  ULEA UR44, UR4, UR44, 0x18 ;  /* 0x0000002c042c7291 */ /* 0x002fe2000f8ec0ff */
[----:B------:R-:W1:Y:S03]  /*5b50*/  LDCU UR39, c[0x0][0xb30] ;  /* 0x00016600ff2777ac */ /* 0x000e660008000800 */
[----:B------:R-:W-:Y:S01]  /*5b60*/  UIADD3 UR4, UPT, UPT, UR44, 0x200, URZ ;  /* 0x000002002c047890 */ /* 0x000fe2000fffe0ff */
[----:B------:R-:W1:Y:S04]  /*5b70*/  LDCU.64 UR56, c[0x0][0x888] ;  /* 0x00011100ff3877ac */ /* 0x000e680008000a00 */
[----:B------:R-:W4:Y:S01]  /*5b80*/  LDS R0, [UR44+0x180] ;  /* 0x0001802cff007984 */ /* 0x000f220008000800 */
[----:B------:R-:W-:Y:S01]  /*5b90*/  IMAD.U32 R85, RZ, RZ, UR4 ;  /* 0x00000004ff557e24 */ /* 0x000fe2000f8e00ff */
[----:B------:R-:W1:Y:S03]  /*5ba0*/  LDCU.64 UR40, c[0x0][0xb28] ;  /* 0x00016500ff2877ac */ /* 0x000e660008000a00 */
[----:B------:R-:W-:Y:S01]  /*5bb0*/  IMAD R94, R94, 0x2, R85 ;  /* 0x000000025e5e7824 */ /* 0x000fe200078e0255 */
[----:B------:R-:W1:Y:S03]  /*5bc0*/  LDCU.64 UR62, c[0x0][0x890] ;  /* 0x00011200ff3e77ac */ /* 0x000e660008000a00 */
[--C-:B------:R-:W-:Y:S01]  /*5bd0*/  IMAD R93, R93, -0x10, R94.reuse ;  /* 0xfffffff05d5d7824 */ /* 0x100fe200078e025e */
[----:B------:R-:W1:Y:S01]  /*5be0*/  LDCU.128 UR52, c[0x0][0xb10] ;  /* 0x00016200ff3477ac */ /* 0x000e620008000c00 */
[----:B------:R-:W-:Y:S01]  /*5bf0*/  IMAD R92, R95, -0x10, R94 ;  /* 0xfffffff05f5c7824 */ /* 0x000fe200078e025e */
[----:B------:R-:W1:Y:S01]  /*5c00*/  LDCU UR58, c[0x0][0x374] ;  /* 0x00006e80ff3a77ac */ /* 0x000e620008000800 */
[----:B------:R-:W-:Y:S01]  /*5c10*/  UMOV UR47, URZ ;  /* 0x000000ff002f7c82 */ /* 0x000fe20008000000 */
[----:B------:R-:W-:Y:S01]  /*5c20*/  UMOV UR46, URZ ;  /* 0x000000ff002e7c82 */ /* 0x000fe20008000000 */
[----:B-1234-:R-:W-:-:S07]  /*5c30*/  IMAD.IADD R37, R0, 0x1, R37 ;  /* 0x0000000100257824 */ /* 0x01efce00078e0225 */
.L_x_148:
[----:B------:R-:W-:Y:S02]  /*5c40*/  LEA R3, R87, UR44, 0x3 ;  /* 0x0000002c57037c11 */ /* 0x000fe4000f8e18ff */
[----:B------:R-:W-:Y:S02]  /*5c50*/  SHF.L.U32 R0, R89, 0x1f, RZ ;  /* 0x0000001f59007819 */ /* 0x000fe400000006ff */
[----:B------:R-:W-:Y:S02]  /*5c60*/  LEA R5, R87, UR44, 0x4 ;  /* 0x0000002c57057c11 */ /* 0x000fe4000f8e20ff */
[----:B-1----:R-:W1:Y:S02]  /*5c70*/  SYNCS.PHASECHK.TRANS64.TRYWAIT P0, [R3+URZ+0xd0], R0 ;  /* 0x0000d000030075a7 */ /* 0x002e6400080011ff */
[----:B-12---:R-:W-:Y:S05]  /*5c80*/  @!P0 BRA `(.L_x_105) ;  /* 0x0000004c00908947 */ /* 0x006fea0003800000 */
.L_x_207:
[----:B------:R-:W2:Y:S01]  /*5c90*/  LDS.128 R4, [R5+0x160] ;  /* 0x0001600005047984 */ /* 0x000ea20000000c00 */
[----:B------:R-:W-:Y:S01]  /*5ca0*/  UISETP.GE.AND UP0, UPT, UR42, 0x1, UPT ;  /* 0x000000012a00788c */ /* 0x000fe2000bf06270 */
[----:B------:R-:W-:Y:S01]  /*5cb0*/  @!PT LDS RZ, [RZ] ;  /* 0x00000000fffff984 */ /* 0x000fe20000000800 */
[----:B------:R-:W-:Y:S01]  /*5cc0*/  @!PT LDS RZ, [RZ] ;  /* 0x00000000fffff984 */ /* 0x000fe20000000800 */
[----:B------:R-:W-:Y:S01]  /*5cd0*/  @!PT LDS RZ, [RZ] ;  /* 0x00000000fffff984 */ /* 0x000fe20000000800 */
[----:B------:R-:W-:Y:S01]  /*5ce0*/  @!PT LDS RZ, [RZ] ;  /* 0x00000000fffff984 */ /* 0x000fe20000000800 */
[----:B------:R3:W-:Y:S06]  /*5cf0*/  MEMBAR.ALL.CTA ;  /* 0x0000000000007992 */ /* 0x0007ec0000008000 */
[----:B---3--:R-:W3:Y:S01]  /*5d00*/  FENCE.VIEW.ASYNC.S ;  /* 0x00000000000073c6 */ /* 0x008ee20000000000 */
[----:B--2---:R-:W-:Y:S11]  /*5d10*/  LOP3.LUT P0, RZ, R6, 0x1, RZ, 0xc0, !PT ;  /* 0x0000000106ff7812 */ /* 0x004ff6000780c0ff */
[----:B------:R-:W-:Y:S02]  /*5d20*/  @!UPT UIADD3 URZ, UPT, UPT, URZ, URZ, URZ ;  /* 0x000000fffffff290 */ /* 0x000fe4000fffe0ff */
[----:B---3--:R-:W-:Y:S01]  /*5d30*/  VOTEU.ANY UP1, P0 ;  /* 0x0000000000ff7886 */ /* 0x008fe20000020100 */
[----:B------:R-:W-:Y:S01]  /*5d40*/  PLOP3.LUT P0, PT, PT, PT, UP1, 0x80, 0x8 ;  /* 0x000000000008781c */ /* 0x000fe20003f0f018 */
[----:B------:R-:W-:Y:S11]  /*5d50*/  UP2UR UR61, UPR, URZ, 0x2 ;  /* 0x00000002ff3d7883 */ /* 0x000ff60008000000 */
[----:B------:R-:W-:Y:S01]  /*5d60*/  @!UPT UIADD3 URZ, UPT, UPT, URZ, URZ, URZ ;  /* 0x000000fffffff290 */ /* 0x000fe2000fffe0ff */
[----:B-1----:R-:W-:Y:S02]  /*5d70*/  @P0 SHF.R.U32.HI R0, RZ, 0x10, R5 ;  /* 0x00000010ff000819 */ /* 0x002fe40000011605 */
        /* <DEDUP_REMOVED lines=12> */
[----:B------:R-:W2:Y:S01]  /*5e40*/  LDCU UR12, c[0x0][0xb20] ;  /* 0x00016400ff0c77ac */ /* 0x000ea20008000800 */
[----:B------:R-:W-:Y:S02]  /*5e50*/  UIMAD.WIDE.U32 UR4, UR58, UR55, URZ ;  /* 0x000000373a0472a5 */ /* 0x000fe4000f8e00ff */
[----:B------:R-:W-:Y:S02]  /*5e60*/  UIMAD.WIDE.U32 UR6, UR59, UR52, URZ ;  /* 0x000000343b0672a5 */ /* 0x000fe4000f8e00ff */
[----:B------:R-:W-:Y:S02]  /*5e70*/  UISETP.NE.AND UP0, UPT, UR54, 0x1, UPT ;  /* 0x000000013600788c */ /* 0x000fe4000bf05270 */
[----:B------:R-:W-:Y:S02]  /*5e80*/  UIMAD.WIDE.U32 UR8, UR37, UR55, URZ ;  /* 0x00000037250872a5 */ /* 0x000fe4000f8e00ff */
[----:B------:R-:W-:Y:S02]  /*5e90*/  UIMAD.WIDE.U32 UR10, UR38, UR52, URZ ;  /* 0x00000034260a72a5 */ /* 0x000fe4000f8e00ff */
[----:B------:R-:W-:Y:S02]  /*5ea0*/  UISETP.NE.AND UP1, UPT, UR43, 0x1, UPT ;  /* 0x000000012b00788c */ /* 0x000fe4000bf25270 */
[----:B------:R-:W-:Y:S01]  /*5eb0*/  UISETP.NE.AND UP2, UPT, UR42, 0x1, UPT ;  /* 0x000000012a00788c */ /* 0x000fe2000bf45270 */
[----:B------:R-:W-:Y:S02]  /*5ec0*/  UMOV UR4, UR5 ;  /* 0x0000000500047c82 */ /* 0x000fe40008000000 */
[----:B--2---:R-:W-:Y:S03]  /*5ed0*/  USHF.R.U32.HI UR5, URZ, UR12, UR4 ;  /* 0x0000000cff057299 */ /* 0x004fe60008011604 */
[----:B------:R-:W-:Y:S02]  /*5ee0*/  UMOV UR4, UR7 ;  /* 0x0000000700047c82 */ /* 0x000fe40008000000 */
[----:B------:R-:W-:Y:S02]  /*5ef0*/  USHF.R.U32.HI UR7, URZ, UR53, UR4 ;  /* 0x00000035ff077299 */ /* 0x000fe40008011604 */
[----:B------:R-:W-:Y:S02]  /*5f00*/  USEL UR4, UR58, UR5, !UP0 ;  /* 0x000000053a047287 */ /* 0x000fe4000c000000 */
[----:B------:R-:W-:Y:S01]  /*5f10*/  USEL UR7, UR59, UR7, !UP1 ;  /* 0x000000073b077287 */ /* 0x000fe2000c800000 */
[----:B------:R-:W-:Y:S01]  /*5f20*/  UMOV UR5, UR9 ;  /* 0x0000000900057c82 */ /* 0x000fe20008000000 */
[----:B------:R-:W-:Y:S02]  /*5f30*/  UIMAD.WIDE.U32 UR8, UR4, UR40, URZ ;  /* 0x00000028040872a5 */ /* 0x000fe4000f8e00ff */
[----:B------:R-:W-:Y:S03]  /*5f40*/  USHF.R.U32.HI UR6, URZ, UR12, UR5 ;  /* 0x0000000cff067299 */ /* 0x000fe60008011605 */
[----:B------:R-:W-:Y:S01]  /*5f50*/  UMOV UR5, UR11 ;  /* 0x0000000b00057c82 */ /* 0x000fe20008000000 */
[----:B------:R-:W-:Y:S02]  /*5f60*/  UIMAD.WIDE.U32 UR10, UR7, UR40, URZ ;  /* 0x00000028070a72a5 */ /* 0x000fe4000f8e00ff */
[----:B------:R-:W-:Y:S02]  /*5f70*/  USHF.R.U32.HI UR12, URZ, UR53, UR5 ;  /* 0x00000035ff0c7299 */ /* 0x000fe40008011605 */
[----:B------:R-:W-:Y:S01]  /*5f80*/  USEL UR6, UR37, UR6, !UP0 ;  /* 0x0000000625067287 */ /* 0x000fe2000c000000 */
[----:B------:R-:W-:Y:S02]  /*5f90*/  UMOV UR5, UR9 ;  /* 0x0000000900057c82 */ /* 0x000fe40008000000 */
[----:B------:R-:W-:Y:S01]  /*5fa0*/  UMOV UR10, UR11 ;  /* 0x0000000b000a7c82 */ /* 0x000fe20008000000 */
[----:B------:R-:W-:Y:S02]  /*5fb0*/  @UP2 USHF.R.U32.HI UR4, URZ, UR41, UR5 ;  /* 0x00000029ff042299 */ /* 0x000fe40008011605 */
[----:B------:R-:W-:Y:S02]  /*5fc0*/  @UP2 USHF.R.U32.HI UR7, URZ, UR41, UR10 ;  /* 0x00000029ff072299 */ /* 0x000fe4000801160a */
[----:B------:R-:W-:Y:S02]  /*5fd0*/  UIMAD UR4, UR42, UR4, URZ ;  /* 0x000000042a0472a4 */ /* 0x000fe4000f8e02ff */
[----:B------:R-:W-:Y:S02]  /*5fe0*/  UIMAD.WIDE.U32 UR10, UR6, UR40, URZ ;  /* 0x00000028060a72a5 */ /* 0x000fe4000f8e00ff */
[----:B------:R-:W-:Y:S02]  /*5ff0*/  USEL UR5, UR38, UR12, !UP1 ;  /* 0x0000000c26057287 */ /* 0x000fe4000c800000 */
[----:B------:R-:W-:Y:S02]  /*6000*/  UIMAD UR8, UR42, UR7, URZ ;  /* 0x000000072a0872a4 */ /* 0x000fe4000f8e02ff */
[----:B------:R-:W-:Y:S03]  /*6010*/  UISETP.GE.AND UP0, UPT, UR6, UR4, UPT ;  /* 0x000000040600728c */ /* 0x000fe6000bf06270 */
[----:B------:R-:W-:Y:S01]  /*6020*/  UMOV UR4, UR11 ;  /* 0x0000000b00047c82 */ /* 0x000fe20008000000 */
[----:B------:R-:W-:Y:S02]  /*6030*/  UISETP.GE.OR UP0, UPT, UR5, UR8, UP0 ;  /* 0x000000080500728c */ /* 0x000fe40008706670 */
[----:B------:R-:W-:Y:S02]  /*6040*/  USHF.R.U32.HI UR4, URZ, UR41, UR4 ;  /* 0x00000029ff047299 */ /* 0x000fe40008011604 */
[----:B------:R-:W-:Y:S02]  /*6050*/  UIMAD.WIDE.U32 UR8, UR5, UR40, URZ ;  /* 0x00000028050872a5 */ /* 0x000fe4000f8e00ff */
[----:B------:R-:W-:Y:S02]  /*6060*/  USEL UR11, UR6, UR4, !UP2 ;  /* 0x00000004060b7287 */ /* 0x000fe4000d000000 */
[----:B------:R-:W-:Y:S02]  /*6070*/  UIADD3 UR8, UPT, UPT, -UR5, URZ, URZ ;  /* 0x000000ff05087290 */ /* 0x000fe4000fffe1ff */
[----:B------:R-:W-:Y:S01]  /*6080*/  UIADD3 UR10, UPT, UPT, -UR11, URZ, URZ ;  /* 0x000000ff0b0a7290 */ /* 0x000fe2000fffe1ff */
[----:B------:R-:W-:Y:S01]  /*6090*/  @!UP0 UMOV UR4, UR9 ;  /* 0x0000000900048c82 */ /* 0x000fe20008000000 */
[----:B------:R-:W-:Y:S02]  /*60a0*/  UIADD3 UR9, UPT, UPT, -UR6, URZ, URZ ;  /* 0x000000ff06097290 */ /* 0x000fe4000fffe1ff */
[----:B------:R-:W-:Y:S02]  /*60b0*/  @!UP0 USHF.R.U32.HI UR4, URZ, UR41, UR4 ;  /* 0x00000029ff048299 */ /* 0x000fe40008011604 */
[----:B------:R-:W-:Y:S02]  /*60c0*/  UIMAD UR10, UR42, UR10, UR6 ;  /* 0x0000000a2a0a72a4 */ /* 0x000fe4000f8e0206 */
[----:B------:R-:W-:Y:S04]  /*60d0*/  @!UP0 USEL UR4, UR5, UR4, !UP2 ;  /* 0x0000000405048287 */ /* 0x000fe8000d000000 */
[----:B------:R-:W-:Y:S02]  /*60e0*/  @!UP0 UIMAD UR10, UR7, UR10, UR4 ;  /* 0x0000000a070a82a4 */ /* 0x000fe4000f8e0204 */
[----:B------:R-:W-:Y:S02]  /*60f0*/  @!UP0 UIADD3 UR11, UPT, UPT, UR11, -UR4, URZ ;  /* 0x800000040b0b8290 */ /* 0x000fe4000fffe0ff */
[----:B------:R-:W-:Y:S02]  /*6100*/  UIMAD UR7, UR43, UR8, UR38 ;  /* 0x000000082b0772a4 */ /* 0x000fe4000f8e0226 */
[----:B------:R-:W-:Y:S02]  /*6110*/  @!UP0 UIMAD UR6, UR11, UR42, UR5 ;  /* 0x0000002a0b0682a4 */ /* 0x000fe4000f8e0205 */
[----:B------:R-:W-:Y:S01]  /*6120*/  UIMAD UR4, UR54, UR9, UR37 ;  /* 0x00000009360472a4 */ /* 0x000fe2000f8e0225 */
[----:B------:R-:W-:Y:S02]  /*6130*/  @!UP0 UMOV UR5, UR10 ;  /* 0x0000000a00058c82 */ /* 0x000fe40008000000 */
[----:B------:R-:W-:Y:S02]  /*6140*/  UIMAD UR38, UR5, UR43, UR7 ;  /* 0x0000002b052672a4 */ /* 0x000fe4000f8e0207 */
[----:B------:R-:W-:Y:S11]  /*6150*/  UIMAD UR37, UR6, UR54, UR4 ;  /* 0x00000036062572a4 */ /* 0x000ff6000f8e0204 */
[----:B------:R-:W-:Y:S01]  /*6160*/  @!UPT UIADD3 URZ, UPT, UPT, URZ, URZ, URZ ;  /* 0x000000fffffff290 */ /* 0x000fe2000fffe0ff */
.L_x_106:
[----:B------:R-:W-:Y:S01]  /*6170*/  UISETP.NE.AND UP0, UPT, UR39, 0x1, UPT ;  /* 0x000000012700788c */ /* 0x000fe2000bf05270 */
[----:B------:R-:W-:Y:S01]  /*6180*/  LOP3.LUT P0, RZ, R85, 0x1b0, RZ, 0xc0, !PT ;  /* 0x000001b055ff7812 */ /* 0x000fe2000780c0ff */
[----:B------:R-:W-:Y:S01]  /*6190*/  USHF.L.U32 UR50, UR35, 0x7, URZ ;  /* 0x0000000723327899 */ /* 0x000fe200080006ff */
[----:B------:R-:W-:Y:S01]  /*61a0*/  BSSY.RECONVERGENT B6, `(.L_x_107) ;  /* 0x0000034000067945 */ /* 0x000fe20003800200 */
[----:B------:R-:W-:Y:S01]  /*61b0*/  USHF.L.U32 UR49, UR34, 0x7, URZ ;  /* 0x0000000722317899 */ /* 0x000fe200080006ff */
[----:B------:R-:W-:Y:S06]  /*61c0*/  IADD3 R87, PT, PT, R87, 0x1, RZ ;  /* 0x0000000157577810 */ /* 0x000fec0007ffe0ff */
[----:B------:R-:W2:Y:S01]  /*61d0*/  @!UP0 LDCU.128 UR12, c[0x0][0xb10] ;  /* 0x00016200ff0c87ac */ /* 0x000ea20008000c00 */
[----:B------:R-:W3:Y:S01]  /*61e0*/  @!UP0 LDCU UR5, c[0x0][0xb0c] ;  /* 0x00016180ff0587ac */ /* 0x000ee20008000800 */
[----:B------:R-:W4:Y:S01]  /*61f0*/  @!UP0 LDCU UR10, c[0x0][0xb20] ;  /* 0x00016400ff0a87ac */ /* 0x000f220008000800 */
[----:B--2---:R-:W-:Y:S02]  /*6200*/  UIMAD.WIDE.U32 UR8, UR38, UR12, URZ ;  /* 0x0000000c260872a5 */ /* 0x004fe4000f8e00ff */
[----:B------:R-:W-:Y:S02]  /*6210*/  UIMAD.WIDE.U32 UR6, UR37, UR15, URZ ;  /* 0x0000000f250672a5 */ /* 0x000fe4000f8e00ff */
[----:B------:R-:W-:Y:S03]  /*6220*/  @!UP0 UISETP.NE.AND UP1, UPT, UR14, 0x1, UPT ;  /* 0x000000010e00888c */ /* 0x000fe6000bf25270 */
[----:B------:R-:W-:Y:S01]  /*6230*/  @!UP0 UMOV UR4, UR9 ;  /* 0x0000000900048c82 */ /* 0x000fe20008000000 */
[----:B---3--:R-:W-:Y:S02]  /*6240*/  @!UP0 UISETP.NE.AND UP2, UPT, UR5, 0x1, UPT ;  /* 0x000000010500888c */ /* 0x008fe4000bf45270 */
[----:B------:R-:W-:Y:S01]  /*6250*/  @!UP0 USHF.R.U32.HI UR4, URZ, UR13, UR4 ;  /* 0x0000000dff048299 */ /* 0x000fe20008011604 */
[----:B------:R-:W-:Y:S02]  /*6260*/  @!UP0 UMOV UR6, UR7 ;  /* 0x0000000700068c82 */ /* 0x000fe40008000000 */
[----:B----4-:R-:W-:Y:S02]  /*6270*/  @!UP0 USHF.R.U32.HI UR6, URZ, UR10, UR6 ;  /* 0x0000000aff068299 */ /* 0x010fe40008011606 */
[----:B------:R-:W-:Y:S02]  /*6280*/  @!UP0 USEL UR7, UR38, UR4, !UP2 ;  /* 0x0000000426078287 */ /* 0x000fe4000d000000 */
[----:B------:R-:W-:Y:S04]  /*6290*/  @!UP0 USEL UR6, UR37, UR6, !UP1 ;  /* 0x0000000625068287 */ /* 0x000fe8000c800000 */
[----:B------:R-:W-:Y:S02]  /*62a0*/  @!UP0 UIADD3 UR4, UPT, UPT, -UR7, UR6, URZ ;  /* 0x0000000607048290 */ /* 0x000fe4000fffe1ff */
[----:B------:R-:W-:Y:S02]  /*62b0*/  @!UP0 UIADD3 UR6, UPT, UPT, UR7, -UR6, URZ ;  /* 0x8000000607068290 */ /* 0x000fe4000fffe0ff */
[----:B------:R-:W-:Y:S02]  /*62c0*/  @!UP0 UIMAD UR38, UR4, UR5, UR38 ;  /* 0x00000005042682a4 */ /* 0x000fe4000f8e0226 */
[----:B------:R-:W-:Y:S01]  /*62d0*/  @!UP0 UIMAD UR37, UR6, UR14, UR37 ;  /* 0x0000000e062582a4 */ /* 0x000fe2000f8e0225 */
[----:B------:R-:W-:Y:S11]  /*62e0*/  @!P0 BRA `(.L_x_108) ;  /* 0x00000000007c8947 */ /* 0x000ff60003800000 */
[----:B------:R-:W2:Y:S01]  /*62f0*/  LDCU.64 UR8, c[0x4][0x80] ;  /* 0x01001000ff0877ac */ /* 0x000ea20008000a00 */
[----:B------:R-:W-:Y:S01]  /*6300*/  MOV R2, 0x0 ;  /* 0x0000000000027802 */ /* 0x000fe20000000f00 */
[----:B------:R-:W-:Y:S02]  /*6310*/  HFMA2 R12, -RZ, RZ, 0, 5.9604644775390625e-08 ;  /* 0x00000001ff0c7431 */ /* 0x000fe400000001ff */
[----:B------:R-:W-:Y:S01]  /*6320*/  IMAD.MOV.U32 R8, RZ, RZ, 0x70 ;  /* 0x00000070ff087424 */ /* 0x000fe200078e00ff */
[----:B------:R3:W4:Y:S01]  /*6330*/  LDC.64 R14, c[0x4][R2] ;  /* 0x01000000020e7b82 */ /* 0x0007220000000a00 */
[----:B------:R-:W1:Y:S01]  /*6340*/  LDCU.64 UR6, c[0x4][0x88] ;  /* 0x01001100ff0677ac */ /* 0x000e620008000a00 */
[----:B------:R-:W-:Y:S01]  /*6350*/  IMAD.MOV.U32 R13, RZ, RZ, RZ ;  /* 0x000000ffff0d7224 */ /* 0x000fe200078e00ff */
[----:B------:R-:W1:Y:S01]  /*6360*/  LDCU.64 UR4, c[0x4][0x8] ;  /* 0x01000100ff0477ac */ /* 0x000e620008000a00 */
[----:B--2---:R-:W-:Y:S01]  /*6370*/  MOV R5, UR9 ;  /* 0x0000000900057c02 */ /* 0x004fe20008000f00 */
[----:B------:R-:W-:Y:S01]  /*6380*/  IMAD.U32 R4, RZ, RZ, UR8 ;  /* 0x00000008ff047e24 */ /* 0x000fe2000f8e00ff */
[----:B-1----:R-:W-:Y:S01]  /*6390*/  MOV R7, UR7 ;  /* 0x0000000700077c02 */ /* 0x002fe20008000f00 */
[----:B------:R-:W-:Y:S01]  /*63a0*/  IMAD.U32 R6, RZ, RZ, UR6 ;  /* 0x00000006ff067e24 */ /* 0x000fe2000f8e00ff */
[----:B------:R-:W-:Y:S01]  /*63b0*/  MOV R11, UR5 ;  /* 0x00000005000b7c02 */ /* 0x000fe20008000f00 */
[----:B------:R-:W-:Y:S02]  /*63c0*/  IMAD.U32 R10, RZ, RZ, UR4 ;  /* 0x00000004ff0a7e24 */ /* 0x000fe4000f8e00ff */
[----:B------:R-:W-:Y:S07]  /*63d0*/  LEPC R20, `(.L_x_109) ;  /* 0x000000001014794e */ /* 0x000fee0000000000 */
[----:B---345:R-:W-:Y:S05]  /*63e0*/  CALL.ABS.NOINC R14 ;  /* 0x000000000e007343 */ /* 0x038fea0003c00000 */
.L_x_109:
[----:B------:R-:W1:Y:S01]  /*63f0*/  LDCU.64 UR8, c[0x4][0x80] ;  /* 0x01001000ff0877ac */ /* 0x000e620008000a00 */
[----:B------:R-:W2:Y:S01]  /*6400*/  LDC.64 R2, c[0x4][R2] ;  /* 0x0100000002027b82 */ /* 0x000ea20000000a00 */
[----:B------:R-:W-:Y:S02]  /*6410*/  HFMA2 R12, -RZ, RZ, 0, 5.9604644775390625e-08 ;  /* 0x00000001ff0c7431 */ /* 0x000fe400000001ff */
[----:B------:R-:W-:Y:S02]  /*6420*/  IMAD.MOV.U32 R8, RZ, RZ, 0x70 ;  /* 0x00000070ff087424 */ /* 0x000fe400078e00ff */
[----:B------:R-:W-:Y:S01]  /*6430*/  IMAD.MOV.U32 R13, RZ, RZ, RZ ;  /* 0x000000ffff0d7224 */ /* 0x000fe200078e00ff */
[----:B------:R-:W3:Y:S01]  /*6440*/  LDCU.64 UR6, c[0x4][0x88] ;  /* 0x01001100ff0677ac */ /* 0x000ee20008000a00 */
[----:B------:R-:W4:Y:S01]  /*6450*/  LDCU.64 UR4, c[0x4][0x8] ;  /* 0x01000100ff0477ac */ /* 0x000f220008000a00 */
[----:B-1----:R-:W-:Y:S02]  /*6460*/  MOV R4, UR8 ;  /* 0x0000000800047c02 */ /* 0x002fe40008000f00 */
[----:B------:R-:W-:Y:S02]  /*6470*/  MOV R5, UR9 ;  /* 0x0000000900057c02 */ /* 0x000fe40008000f00 */
[----:B---3--:R-:W-:Y:S01]  /*6480*/  MOV R7, UR7 ;  /* 0x0000000700077c02 */ /* 0x008fe20008000f00 */
[----:B------:R-:W-:Y:S01]  /*6490*/  IMAD.U32 R6, RZ, RZ, UR6 ;  /* 0x00000006ff067e24 */ /* 0x000fe2000f8e00ff */
[----:B----4-:R-:W-:Y:S01]  /*64a0*/  MOV R11, UR5 ;  /* 0x00000005000b7c02 */ /* 0x010fe20008000f00 */
[----:B------:R-:W-:Y:S02]  /*64b0*/  IMAD.U32 R10, RZ, RZ, UR4 ;  /* 0x00000004ff0a7e24 */ /* 0x000fe4000f8e00ff */
[----:B------:R-:W-:Y:S07]  /*64c0*/  LEPC R20, `(.L_x_108) ;  /* 0x000000001014794e */ /* 0x000fee0000000000 */
[----:B--2---:R-:W-:Y:S05]  /*64d0*/  CALL.ABS.NOINC R2 ;  /* 0x0000000002007343 */ /* 0x004fea0003c00000 */
.L_x_108:
[----:B------:R-:W-:Y:S05]  /*64e0*/  BSYNC.RECONVERGENT B6 ;  /* 0x0000000000067941 */ /* 0x000fea0003800200 */
.L_x_107:
[----:B------:R-:W-:Y:S01]  /*64f0*/  R2UR UR4, R84 ;  /* 0x00000000540472ca */ /* 0x000fe200000e0000 */
[----:B------:R-:W-:Y:S01]  /*6500*/  UISETP.NE.U32.AND UP0, UPT, UR62, URZ, UPT ;  /* 0x000000ff3e00728c */ /* 0x000fe2000bf05070 */
[----:B------:R-:W-:Y:S02]  /*6510*/  ISETP.NE.U32.AND P4, PT, R78, RZ, PT ;  /* 0x000000ff4e00720c */ /* 0x000fe40003f85070 */
[----:B------:R-:W-:Y:S01]  /*6520*/  ISETP.NE.U32.AND P2, PT, RZ, UR56, PT ;  /* 0x00000038ff007c0c */ /* 0x000fe2000bf45070 */
[----:B------:R-:W-:Y:S01]  /*6530*/  UISETP.NE.AND.EX UP1, UPT, UR63, URZ, UPT, UP0 ;  /* 0x000000ff3f00728c */ /* 0x000fe2000bf25300 */
[----:B------:R-:W-:Y:S01]  /*6540*/  ISETP.NE.AND.EX P4, PT, R79, RZ, PT, P4 ;  /* 0x000000ff4f00720c */ /* 0x000fe20003f85340 */
[----:B------:R-:W-:Y:S01]  /*6550*/  UPLOP3.LUT UP0, UPT, UPT, UPT, UPT, 0x40, 0x4 ;  /* 0x000000000004789c */ /* 0x000fe20003f0e870 */
[----:B------:R-:W-:Y:S05]  /*6560*/  ISETP.NE.AND.EX P2, PT, RZ, UR57, PT, P2 ;  /* 0x00000039ff007c0c */ /* 0x000fea000bf45320 */
[----:B------:R-:W-:Y:S06]  /*6570*/  UISETP.NE.AND UP2, UPT, UR4, URZ, UPT ;  /* 0x000000ff0400728c */ /* 0x000fec000bf45270 */
[----:B------:R-:W-:Y:S05]  /*6580*/  PLOP3.LUT P1, PT, PT, PT, UP2, 0x80, 0x8 ;  /* 0x000000000008781c */ /* 0x000fea0003f2f028 */
[----:B------:R-:W-:Y:S06]  /*6590*/  @UP2 UPLOP3.LUT UP0, UPT, UPT, UPT, UP1, 0x80, 0x8 ;  /* 0x000000000008289c */ /* 0x000fec0003f0f010 */
[----:B------:R-:W-:Y:S01]  /*65a0*/  PLOP3.LUT P0, PT, PT, PT, UP0, 0x80, 0x8 ;  /* 0x000000000008781c */ /* 0x000fe20003f0f008 */
[----:B------:R-:W-:Y:S01]  /*65b0*/  @!UPT UIADD3 URZ, UPT, UPT, URZ, URZ, URZ ;  /* 0x000000fffffff290 */ /* 0x000fe2000fffe0ff */
[----:B------:R-:W-:Y:S11]  /*65c0*/  BRA.U !UP1, `(.L_x_110) ;  /* 0x00000001093c7547 */ /* 0x000ff6000b800000 */
[----:B------:R-:W-:Y:S01]  /*65d0*/  UISETP.NE.U32.AND UP0, UPT, UR56, URZ, UPT ;  /* 0x000000ff3800728c */ /* 0x000fe2000bf05070 */
[----:B-1----:R-:W-:Y:S01]  /*65e0*/  HFMA2 R0, -RZ, RZ, 0, 5.9604644775390625e-08 ;  /* 0x00000001ff007431 */ /* 0x002fe200000001ff */
[----:B------:R-:W1:Y:S01]  /*65f0*/  LDCU.64 UR8, c[0x0][0x358] ;  /* 0x00006b00ff0877ac */ /* 0x000e620008000a00 */
[----:B------:R-:W-:Y:S01]  /*6600*/  IMAD.MOV.U32 R80, RZ, RZ, 0x1 ;  /* 0x00000001ff507424 */ /* 0x000fe200078e00ff */
[----:B------:R-:W-:Y:S06]  /*6610*/  UISETP.NE.AND.EX UP0, UPT, UR57, URZ, UPT, UP0 ;  /* 0x000000ff3900728c */ /* 0x000fec000bf05300 */
        /* <DEDUP_REMOVED lines=9> */
[----:B--23--:R-:W-:Y:S02]  /*66b0*/  @!P3 IMAD.U32 R41, RZ, RZ, UR4 ;  /* 0x00000004ff29be24 */ /* 0x00cfe4000f8e00ff */
.L_x_110:
[----:B------:R-:W-:Y:S05]  /*66c0*/  @!P4 BRA `(.L_x_111) ;  /* 0x000000000024c947 */ /* 0x000fea0003800000 */
[----:B------:R-:W-:Y:S01]  /*66d0*/  ISETP.NE.U32.AND P3, PT, R76, RZ, PT ;  /* 0x000000ff4c00720c */ /* 0x000fe20003f65070 */
[----:B------:R-:W2:Y:S03]  /*66e0*/  LDCU.64 UR4, c[0x0][0x358] ;  /* 0x00006b00ff0477ac */ /* 0x000ea60008000a00 */
[----:B------:R-:W-:Y:S11]  /*66f0*/  ISETP.NE.AND.EX P3, PT, R77, RZ, PT, P3 ;  /* 0x000000ff4d00720c */ /* 0x000ff60003f65330 */
[----:B------:R-:W-:Y:S02]  /*6700*/  @!UPT UIADD3 URZ, UPT, UPT, URZ, URZ, URZ ;  /* 0x000000fffffff290 */ /* 0x000fe4000fffe0ff */
[----:B------:R-:W3:Y:S01]  /*6710*/  @P3 LDC.64 R2, c[0x0][0x8a8] ;  /* 0x00022a00ff023b82 */ /* 0x000ee20000000a00 */
[----:B-1----:R-:W-:Y:S04]  /*6720*/  @P3 IMAD R0, R78, UR36, RZ ;  /* 0x000000244e003c24 */ /* 0x002fe8000f8e02ff */
[----:B---3--:R-:W-:Y:S05]  /*6730*/  @P3 IMAD.WIDE R2, R0, 0x4, R2 ;  /* 0x0000000400023825 */ /* 0x008fea00078e0202 */
[----:B--2--5:R2:W5:Y:S02]  /*6740*/  @P3 LDG.E R38, desc[UR4][R2.64] ;  /* 0x0000000402263981 */ /* 0x024564000c1e1900 */
[----:B--2---:R-:W3:Y:S02]  /*6750*/  @!P3 LDC R38, c[0x0][0x8a0] ;  /* 0x00022800ff26bb82 */ /* 0x004ee40000000800 */
.L_x_111:
[----:B-----5:R-:W-:Y:S01]  /*6760*/  FSETP.NEU.AND P3, PT, R41, RZ, PT ;  /* 0x000000ff2900720b */ /* 0x020fe20003f6d000 */
[----:B------:R-:W-:Y:S01]  /*6770*/  BSSY B1, `(.L_x_112) ;  /* 0x0000039000017945 */ /* 0x000fe20003800000 */
[----:B------:R-:W-:Y:S01]  /*6780*/  SEL R5, RZ, 0xffffffff, P2 ;  /* 0xffffffffff057807 */ /* 0x000fe20001000000 */
[----:B------:R-:W-:Y:S01]  /*6790*/  IMAD.MOV.U32 R46, RZ, RZ, 0x1 ;  /* 0x00000001ff2e7424 */ /* 0x000fe200078e00ff */
[----:B------:R-:W-:Y:S01]  /*67a0*/  @P1 LOP3.LUT P2, RZ, R80, 0xff, RZ, 0xc0, !PT ;  /* 0x000000ff50ff1812 */ /* 0x000fe2000784c0ff */
[C---:B------:R-:W-:Y:S01]  /*67b0*/  IMAD R39, R36.reuse, 0x80, R37 ;  /* 0x0000008024277824 */ /* 0x040fe200078e0225 */
[----:B-1----:R-:W-:Y:S01]  /*67c0*/  @P1 SEL R0, RZ, 0xffffffff, P3 ;  /* 0xffffffffff001807 */ /* 0x002fe20001800000 */
[----:B------:R-:W-:Y:S01]  /*67d0*/  IMAD R88, R95, -0x10, R93 ;  /* 0xfffffff05f587824 */ /* 0x000fe200078e025d */
[----:B------:R-:W-:Y:S01]  /*67e0*/  LOP3.LUT R91, R91, 0x1, RZ, 0x3c, !PT ;  /* 0x000000015b5b7812 */ /* 0x000fe200078e3cff */
[----:B------:R-:W-:Y:S01]  /*67f0*/  IMAD.MOV.U32 R47, RZ, RZ, RZ ;  /* 0x000000ffff2f7224 */ /* 0x000fe200078e00ff */
[----:B------:R-:W-:Y:S02]  /*6800*/  @P0 SEL R0, R5, R0, !P2 ;  /* 0x0000000005000207 */ /* 0x000fe40005000000 */
[----:B------:R-:W-:Y:S02]  /*6810*/  CS2R R74, SRZ ;  /* 0x00000000004a7805 */ /* 0x000fe4000001ff00 */
[----:B------:R-:W-:Y:S02]  /*6820*/  LEA R98, R36, UR44, 0x3 ;  /* 0x0000002c24627c11 */ /* 0x000fe4000f8e18ff */
[----:B------:R-:W-:Y:S02]  /*6830*/  CS2R R72, SRZ ;  /* 0x0000000000487805 */ /* 0x000fe4000001ff00 */
[----:B------:R-:W-:Y:S02]  /*6840*/  @P1 LOP3.LUT R0, R0, 0x1, RZ, 0xc0, !PT ;  /* 0x0000000100001812 */ /* 0x000fe400078ec0ff */
[----:B------:R-:W-:Y:S02]  /*6850*/  CS2R R66, SRZ ;  /* 0x0000000000427805 */ /* 0x000fe4000001ff00 */
[----:B------:R-:W-:Y:S02]  /*6860*/  SHF.L.U32 R3, R90, 0x1f, RZ ;  /* 0x0000001f5a037819 */ /* 0x000fe400000006ff */
[----:B------:R-:W-:Y:S02]  /*6870*/  CS2R R64, SRZ ;  /* 0x0000000000407805 */ /* 0x000fe4000001ff00 */
[----:B------:R-:W-:Y:S02]  /*6880*/  ISETP.NE.U32.OR P5, PT, R0, 0x1, !P1 ;  /* 0x000000010000780c */ /* 0x000fe40004fa5470 */
[----:B------:R-:W-:Y:S02]  /*6890*/  CS2R R58, SRZ ;  /* 0x00000000003a7805 */ /* 0x000fe4000001ff00 */
[----:B------:R-:W-:Y:S02]  /*68a0*/  PLOP3.LUT P2, PT, PT, PT, UP1, 0x80, 0x8 ;  /* 0x000000000008781c */ /* 0x000fe40003f4f018 */
[----:B------:R-:W-:Y:S02]  /*68b0*/  CS2R R56, SRZ ;  /* 0x0000000000387805 */ /* 0x000fe4000001ff00 */
[----:B------:R-:W-:Y:S02]  /*68c0*/  LOP3.LUT P4, R86, R80, 0xff, RZ, 0xc0, !PT ;  /* 0x000000ff50567812 */ /* 0x000fe4000788c0ff */
[----:B------:R-:W-:Y:S02]  /*68d0*/  CS2R R50, SRZ ;  /* 0x0000000000327805 */ /* 0x000fe4000001ff00 */
[----:B------:R-:W-:Y:S02]  /*68e0*/  SEL R0, RZ, 0xffffffff, P3 ;  /* 0xffffffffff007807 */ /* 0x000fe40001800000 */
[----:B------:R-:W-:Y:S02]  /*68f0*/  CS2R R48, SRZ ;  /* 0x0000000000307805 */ /* 0x000fe4000001ff00 */
[----:B------:R-:W-:Y:S02]  /*6900*/  P2R R97, PR, RZ, 0x20 ;  /* 0x00000020ff617803 */ /* 0x000fe40000000000 */
[----:B------:R-:W-:Y:S02]  /*6910*/  @P5 SHF.L.U32 R2, R91, 0x1f, RZ ;  /* 0x0000001f5b025819 */ /* 0x000fe400000006ff */
[----:B------:R-:W-:Y:S02]  /*6920*/  @P2 SEL R0, R5, R0, !P4 ;  /* 0x0000000005002207 */ /* 0x000fe40006000000 */
[----:B------:R-:W1:Y:S02]  /*6930*/  @P5 SYNCS.PHASECHK.TRANS64.TRYWAIT P1, [UR44+0x80], R2 ;  /* 0x00008002ff0055a7 */ /* 0x000e64000802112c */
[----:B------:R-:W-:Y:S04]  /*6940*/  LOP3.LUT R0, R0, 0x1, RZ, 0xc0, !PT ;  /* 0x0000000100007812 */ /* 0x000fe800078ec0ff */
[----:B------:R-:W-:Y:S04]  /*6950*/  ISETP.NE.U32.AND P2, PT, R0, 0x1, PT ;  /* 0x000000010000780c */ /* 0x000fe80003f45070 */
[----:B------:R-:W-:Y:S01]  /*6960*/  P2R R60, PR, RZ, 0x4 ;  /* 0x00000004ff3c7803 */ /* 0x000fe20000000000 */
[----:B------:R2:W4:Y:S01]  /*6970*/  SYNCS.PHASECHK.TRANS64.TRYWAIT P0, [R98+URZ+0xf0], R3 ;  /* 0x0000f003620075a7 */ /* 0x00052200080011ff */
[----:B-1----:R-:W-:Y:S01]  /*6980*/  @P5 SEL R46, RZ, 0x1, !P1 ;  /* 0x00000001ff2e5807 */ /* 0x002fe20004800000 */
[----:B--2---:R-:W-:Y:S06]  /*6990*/  @!P5 BRA `(.L_x_113) ;  /* 0x000000000058d947 */ /* 0x004fec0003800000 */
[----:B------:R-:W-:Y:S01]  /*69a0*/  IMAD.MOV.U32 R75, RZ, RZ, RZ ;  /* 0x000000ffff4b7224 */ /* 0x000fe200078e00ff */
[----:B------:R-:W-:Y:S01]  /*69b0*/  ISETP.NE.AND P1, PT, R46, RZ, PT ;  /* 0x000000ff2e00720c */ /* 0x000fe20003f25270 */
[----:B------:R-:W-:Y:S01]  /*69c0*/  BSSY B0, `(.L_x_114) ;  /* 0x000000c000007945 */ /* 0x000fe20003800000 */
[----:B------:R-:W-:Y:S02]  /*69d0*/  CS2R R50, SRZ ;  /* 0x0000000000327805 */ /* 0x000fe4000001ff00 */
[----:B------:R-:W-:Y:S02]  /*69e0*/  CS2R R48, SRZ ;  /* 0x0000000000307805 */ /* 0x000fe4000001ff00 */
[----:B------:R-:W-:Y:S02]  /*69f0*/  CS2R R58, SRZ ;  /* 0x00000000003a7805 */ /* 0x000fe4000001ff00 */
[----:B------:R-:W-:Y:S02]  /*6a00*/  CS2R R56, SRZ ;  /* 0x0000000000387805 */ /* 0x000fe4000001ff00 */
[----:B------:R-:W-:Y:S02]  /*6a10*/  CS2R R66, SRZ ;  /* 0x0000000000427805 */ /* 0x000fe4000001ff00 */
[----:B------:R-:W-:Y:S02]  /*6a20*/  CS2R R64, SRZ ;  /* 0x0000000000407805 */ /* 0x000fe4000001ff00 */
[----:B------:R-:W-:Y:S01]  /*6a30*/  CS2R R72, SRZ ;  /* 0x0000000000487805 */ /* 0x000fe2000001ff00 */
[----:B------:R-:W-:Y:S06]  /*6a40*/  @P1 BRA `(.L_x_115) ;  /* 0x00000000000c1947 */ /* 0x000fec0003800000 */
[----:B------:R-:W-:Y:S04]  /*6a50*/  SHF.L.U32 R5, R91, 0x1f, RZ ;  /* 0x0000001f5b057819 */ /* 0x000fe800000006ff */
[----:B------:R-:W1:Y:S02]  /*6a60*/  SYNCS.PHASECHK.TRANS64.TRYWAIT P1, [UR44+0x80], R5 ;  /* 0x00008005ff0075a7 */ /* 0x000e64000802112c */
[----:B-1----:R-:W-:Y:S05]  /*6a70*/  @!P1 BRA `(.L_x_116) ;  /* 0x0000004000289947 */ /* 0x002fea0003800000 */
.L_x_115:
[----:B------:R-:W-:Y:S05]  /*6a80*/  BSYNC B0 ;  /* 0x0000000000007941 */ /* 0x000fea0003800000 */
.L_x_114:
[----:B------:R-:W-:Y:S01]  /*6a90*/  ISETP.NE.AND P1, PT, R60, RZ, PT ;  /* 0x000000ff3c00720c */ /* 0x000fe20003f25270 */
[----:B------:R-:W-:Y:S11]  /*6aa0*/  HFMA2 R47, -RZ, RZ, 0, 5.9604644775390625e-08 ;  /* 0x00000001ff2f7431 */ /* 0x000ff600000001ff */
[----:B------:R-:W-:Y:S01]  /*6ab0*/  @!UPT UIADD3 URZ, UPT, UPT, URZ, URZ, URZ ;  /* 0x000000fffffff290 */ /* 0x000fe2000fffe0ff */
[----:B------:R2:W1:Y:S04]  /*6ac0*/  @P1 LDS.128 R48, [R94] ;  /* 0x000000005e301984 */ /* 0x0004680000000c00 */
[----:B------:R2:W1:Y:S04]  /*6ad0*/  @P1 LDS.128 R56, [R93+0x10] ;  /* 0x000010005d381984 */ /* 0x0004680000000c00 */
[----:B------:R2:W1:Y:S04]  /*6ae0*/  @P1 LDS.128 R64, [R92+0x20] ;  /* 0x000020005c401984 */ /* 0x0004680000000c00 */
[----:B------:R2:W1:Y:S02]  /*6af0*/  @P1 LDS.128 R72, [R88+0x30] ;  /* 0x0000300058481984 */ /* 0x0004640000000c00 */
.L_x_113:
[----:B------:R-:W-:Y:S05]  /*6b00*/  BSYNC B1 ;  /* 0x0000000000017941 */ /* 0x000fea0003800000 */
.L_x_112:
[----:B-1----:R-:W-:Y:S04]  /*6b10*/  SHF.R.U32.HI R0, RZ, 0x15, R39 ;  /* 0x00000015ff007819 */ /* 0x002fe80000011627 */
[----:B------:R-:W-:Y:S01]  /*6b20*/  LOP3.LUT P1, RZ, R0, 0x3, R81, 0x48, !PT ;  /* 0x0000000300ff7812 */ /* 0x000fe20007824851 */
[----:B------:R-:W-:Y:S01]  /*6b30*/  @!UPT UIADD3 URZ, UPT, UPT, URZ, URZ, URZ ;  /* 0x000000fffffff290 */ /* 0x000fe2000fffe0ff */
[----:B----4-:R-:W-:Y:S11]  /*6b40*/  @P0 BRA `(.L_x_117) ;  /* 0x0000000000080947 */ /* 0x010ff60003800000 */
[----:B------:R-:W1:Y:S02]  /*6b50*/  SYNCS.PHASECHK.TRANS64.TRYWAIT P0, [R98+URZ+0xf0], R3 ;  /* 0x0000f003620075a7 */ /* 0x000e6400080011ff */
[----:B-1----:R-:W-:Y:S05]  /*6b60*/  @!P0 BRA `(.L_x_118) ;  /* 0x0000004000048947 */ /* 0x002fea0003800000 */
.L_x_117:
[----:B------:R-:W-:Y:S05]  /*6b70*/  @!P1 BRA `(.L_x_119) ;  /* 0x0000000000409947 */ /* 0x000fea0003800000 */
[----:B------:R-:W4:Y:S01]  /*6b80*/  LDCU.64 UR8, c[0x4][0x70] ;  /* 0x01000e00ff0877ac */ /* 0x000f220008000a00 */
[----:B-1----:R-:W-:Y:S01]  /*6b90*/  MOV R3, 0x0 ;  /* 0x0000000000037802 */ /* 0x002fe20000000f00 */
[----:B------:R-:W-:Y:S02]  /*6ba0*/  HFMA2 R12, -RZ, RZ, 0, 5.9604644775390625e-08 ;  /* 0x00000001ff0c7431 */ /* 0x000fe400000001ff */
[----:B------:R-:W-:Y:S02]  /*6bb0*/  IMAD.MOV.U32 R8, RZ, RZ, 0x192 ;  /* 0x00000192ff087424 */ /* 0x000fe400078e00ff */
[----:B------:R-:W-:Y:S01]  /*6bc0*/  IMAD.MOV.U32 R13, RZ, RZ, RZ ;  /* 0x000000ffff0d7224 */ /* 0x000fe200078e00ff */
[----:B------:R-:W1:Y:S01]  /*6bd0*/  LDCU.64 UR6, c[0x4][0x78] ;  /* 0x01000f00ff0677ac */ /* 0x000e620008000a00 */
[----:B------:R-:W2:Y:S01]  /*6be0*/  LDC.64 R2, c[0x4][R3] ;  /* 0x0100000003027b82 */ /* 0x000ea20000000a00 */
[----:B------:R-:W5:Y:S01]  /*6bf0*/  LDCU.64 UR4, c[0x4][0x10] ;  /* 0x01000200ff0477ac */ /* 0x000f620008000a00 */
[----:B----4-:R-:W-:Y:S01]  /*6c00*/  MOV R5, UR9 ;  /* 0x0000000900057c02 */ /* 0x010fe20008000f00 */
[----:B------:R-:W-:Y:S01]  /*6c10*/  IMAD.U32 R4, RZ, RZ, UR8 ;  /* 0x00000008ff047e24 */ /* 0x000fe2000f8e00ff */
[----:B-1----:R-:W-:Y:S01]  /*6c20*/  MOV R7, UR7 ;  /* 0x0000000700077c02 */ /* 0x002fe20008000f00 */
[----:B------:R-:W-:Y:S01]  /*6c30*/  IMAD.U32 R6, RZ, RZ, UR6 ;  /* 0x00000006ff067e24 */ /* 0x000fe2000f8e00ff */
[----:B-----5:R-:W-:Y:S01]  /*6c40*/  MOV R11, UR5 ;  /* 0x00000005000b7c02 */ /* 0x020fe20008000f00 */
[----:B------:R-:W-:Y:S02]  /*6c50*/  IMAD.U32 R10, RZ, RZ, UR4 ;  /* 0x00000004ff0a7e24 */ /* 0x000fe4000f8e00ff */
[----:B------:R-:W-:Y:S07]  /*6c60*/  LEPC R20, `(.L_x_119) ;  /* 0x000000001014794e */ /* 0x000fee0000000000 */
[----:B--23--:R-:W-:Y:S05]  /*6c70*/  CALL.ABS.NOINC R2 ;  /* 0x0000000002007343 */ /* 0x00cfea0003c00000 */
.L_x_119:
[C---:B------:R-:W-:Y:S01]  /*6c80*/  SHF.L.U32 R40, R48.reuse, 0x10, RZ ;  /* 0x0000001030287819 */ /* 0x040fe200000006ff */
[----:B------:R-:W-:Y:S05]  /*6c90*/  WARPSYNC.ALL ;  /* 0x0000000000007948 */ /* 0x000fea0003800000 */
[----:B------:R-:W-:Y:S01]  /*6ca0*/  R2UR UR4, R39 ;  /* 0x00000000270472ca */ /* 0x000fe200000e0000 */
[----:B------:R-:W-:Y:S01]  /*6cb0*/  BSSY.RECONVERGENT B0, `(.L_x_120) ;  /* 0x0000088000007945 */ /* 0x000fe20003800200 */
[----:B------:R-:W-:Y:S02]  /*6cc0*/  LOP3.LUT R43, R48, 0xffff0000, RZ, 0xc0, !PT ;  /* 0xffff0000302b7812 */ /* 0x000fe400078ec0ff */
[----:B------:R-:W-:Y:S02]  /*6cd0*/  SHF.L.U32 R42, R49, 0x10, RZ ;  /* 0x00000010312a7819 */ /* 0x000fe400000006ff */
[----:B------:R-:W-:Y:S02]  /*6ce0*/  SHF.L.U32 R45, R51, 0x10, RZ ;  /* 0x00000010332d7819 */ /* 0x000fe400000006ff */
[----:B------:R-:W-:Y:S02]  /*6cf0*/  LOP3.LUT R44, R75, 0xffff0000, RZ, 0xc0, !PT ;  /* 0xffff00004b2c7812 */ /* 0x000fe400078ec0ff */
[----:B------:R-:W-:Y:S03]  /*6d00*/  ISETP.NE.AND P0, PT, R96, RZ, PT ;  /* 0x000000ff6000720c */ /* 0x000fe60003f05270 */
[----:B------:R-:W3:Y:S02]  /*6d10*/  LDTM.x32 R4, tmem[UR4] ;  /* 0x00000004000479ee */ /* 0x000ee400082c0000 */
[C---:B---3--:R-:W-:Y:S01]  /*6d20*/  FMUL R0, R38.reuse, R4 ;  /* 0x0000000426007220 */ /* 0x048fe20000400000 */
[C---:B------:R-:W-:Y:S01]  /*6d30*/  FMUL R2, R38.reuse, R5 ;  /* 0x0000000526027220 */ /* 0x040fe20000400000 */
[C---:B-1----:R-:W-:Y:S01]  /*6d40*/  FMUL R3, R38.reuse, R6 ;  /* 0x0000000626037220 */ /* 0x042fe20000400000 */
[----:B------:R-:W-:Y:S01]  /*6d50*/  FMUL R7, R38, R7 ;  /* 0x0000000726077220 */ /* 0x000fe20000400000 */
[----:B------:R-:W-:Y:S01]  /*6d60*/  FFMA R0, R41, R40, R0 ;  /* 0x0000002829007223 */ /* 0x000fe20000000000 */
[----:B------:R-:W-:Y:S01]  /*6d70*/  LOP3.LUT R40, R49, 0xffff0000, RZ, 0xc0, !PT ;  /* 0xffff000031287812 */ /* 0x000fe200078ec0ff */
[C---:B------:R-:W-:Y:S01]  /*6d80*/  FFMA R2, R41.reuse, R43, R2 ;  /* 0x0000002b29027223 */ /* 0x040fe20000000002 */
[C---:B------:R-:W-:Y:S01]  /*6d90*/  SHF.L.U32 R43, R50.reuse, 0x10, RZ ;  /* 0x00000010322b7819 */ /* 0x040fe200000006ff */
[C---:B------:R-:W-:Y:S01]  /*6da0*/  FFMA R3, R41.reuse, R42, R3 ;  /* 0x0000002a29037223 */ /* 0x040fe20000000003 */
[----:B------:R-:W-:Y:S01]  /*6db0*/  LOP3.LUT R42, R50, 0xffff0000, RZ, 0xc0, !PT ;  /* 0xffff0000322a7812 */ /* 0x000fe200078ec0ff */
[----:B------:R-:W-:Y:S01]  /*6dc0*/  FMUL R4, R38, R8 ;  /* 0x0000000826047220 */ /* 0x000fe20000400000 */
[----:B------:R-:W-:Y:S01]  /*6dd0*/  F2FP.BF16.F32.PACK_AB R52, R2, R0 ;  /* 0x000000000234723e */ /* 0x000fe200000010ff */
[----:B------:R-:W-:Y:S01]  /*6de0*/  FFMA R7, R41, R40, R7 ;  /* 0x0000002829077223 */ /* 0x000fe20000000007 */
[----:B------:R-:W-:Y:S01]  /*6df0*/  LOP3.LUT R40, R51, 0xffff0000, RZ, 0xc0, !PT ;  /* 0xffff000033287812 */ /* 0x000fe200078ec0ff */
[C---:B------:R-:W-:Y:S01]  /*6e00*/  FMUL R5, R38.reuse, R9 ;  /* 0x0000000926057220 */ /* 0x040fe20000400000 */
[C---:B------:R-:W-:Y:S01]  /*6e10*/  FMUL R6, R38.reuse, R10 ;  /* 0x0000000a26067220 */ /* 0x040fe20000400000 */
[----:B------:R-:W-:Y:S01]  /*6e20*/  FMUL R11, R38, R11 ;  /* 0x0000000b260b7220 */ /* 0x000fe20000400000 */
[----:B------:R-:W-:Y:S01]  /*6e30*/  F2FP.BF16.F32.PACK_AB R53, R7, R3 ;  /* 0x000000030735723e */ /* 0x000fe200000010ff */
[C---:B------:R-:W-:Y:S01]  /*6e40*/  FFMA R4, R41.reuse, R43, R4 ;  /* 0x0000002b29047223 */ /* 0x040fe20000000004 */
[C---:B------:R-:W-:Y:S01]  /*6e50*/  SHF.L.U32 R43, R56.reuse, 0x10, RZ ;  /* 0x00000010382b7819 */ /* 0x040fe200000006ff */
[----:B------:R-:W-:Y:S01]  /*6e60*/  FFMA R5, R41, R42, R5 ;  /* 0x0000002a29057223 */ /* 0x000fe20000000005 */
[----:B------:R-:W-:Y:S01]  /*6e70*/  LOP3.LUT R42, R57, 0xffff0000, RZ, 0xc0, !PT ;  /* 0xffff0000392a7812 */ /* 0x000fe200078ec0ff */
[----:B------:R-:W-:Y:S01]  /*6e80*/  FFMA R6, R41, R45, R6 ;  /* 0x0000002d29067223 */ /* 0x000fe20000000006 */
[----:B------:R-:W-:Y:S01]  /*6e90*/  SHF.L.U32 R45, R57, 0x10, RZ ;  /* 0x00000010392d7819 */ /* 0x000fe200000006ff */
[----:B------:R-:W-:Y:S01]  /*6ea0*/  FFMA R11, R41, R40, R11 ;  /* 0x00000028290b7223 */ /* 0x000fe2000000000b */
[----:B------:R-:W-:Y:S01]  /*6eb0*/  LOP3.LUT R40, R56, 0xffff0000, RZ, 0xc0, !PT ;  /* 0xffff000038287812 */ /* 0x000fe200078ec0ff */
[C---:B------:R-:W-:Y:S01]  /*6ec0*/  FMUL R8, R38.reuse, R12 ;  /* 0x0000000c26087220 */ /* 0x040fe20000400000 */
[----:B------:R-:W-:Y:S01]  /*6ed0*/  F2FP.BF16.F32.PACK_AB R54, R5, R4 ;  /* 0x000000040536723e */ /* 0x000fe200000010ff */
[C---:B------:R-:W-:Y:S01]  /*6ee0*/  FMUL R9, R38.reuse, R13 ;  /* 0x0000000d26097220 */ /* 0x040fe20000400000 */
[----:B------:R-:W-:Y:S01]  /*6ef0*/  F2FP.BF16.F32.PACK_AB R55, R11, R6 ;  /* 0x000000060b37723e */ /* 0x000fe200000010ff */
[C---:B------:R-:W-:Y:S01]  /*6f00*/  FMUL R10, R38.reuse, R14 ;  /* 0x0000000e260a7220 */ /* 0x040fe20000400000 */
[----:B------:R-:W-:Y:S01]  /*6f10*/  FMUL R15, R38, R15 ;  /* 0x0000000f260f7220 */ /* 0x000fe20000400000 */
[----:B------:R-:W-:Y:S01]  /*6f20*/  FFMA R8, R41, R43, R8 ;  /* 0x0000002b29087223 */ /* 0x000fe20000000008 */
[----:B------:R-:W-:Y:S01]  /*6f30*/  SHF.L.U32 R43, R59, 0x10, RZ ;  /* 0x000000103b2b7819 */ /* 0x000fe200000006ff */
[C---:B------:R-:W-:Y:S01]  /*6f40*/  FFMA R9, R41.reuse, R40, R9 ;  /* 0x0000002829097223 */ /* 0x040fe20000000009 */
[C---:B------:R-:W-:Y:S01]  /*6f50*/  SHF.L.U32 R40, R58.reuse, 0x10, RZ ;  /* 0x000000103a287819 */ /* 0x040fe200000006ff */
        /* <DEDUP_REMOVED lines=8> */
[----:B------:R-:W-:Y:S01]  /*6fe0*/  FMUL R14, R38, R18 ;  /* 0x00000012260e7220 */ /* 0x000fe20000400000 */
[----:B------:R-:W-:Y:S01]  /*6ff0*/  FFMA R12, R41, R40, R12 ;  /* 0x00000028290c7223 */ /* 0x000fe2000000000c */
[----:B------:R-:W-:Y:S01]  /*7000*/  LOP3.LUT R40, R59, 0xffff0000, RZ, 0xc0, !PT ;  /* 0xffff00003b287812 */ /* 0x000fe200078ec0ff */
[C---:B------:R-:W-:Y:S01]  /*7010*/  FFMA R13, R41.reuse, R42, R13 ;  /* 0x0000002a290d7223 */ /* 0x040fe2000000000d */
[----:B------:R-:W-:Y:S01]  /*7020*/  LOP3.LUT R42, R64, 0xffff0000, RZ, 0xc0, !PT ;  /* 0xffff0000402a7812 */ /* 0x000fe200078ec0ff */
[----:B------:R-:W-:Y:S01]  /*7030*/  FMUL R19, R38, R19 ;  /* 0x0000001326137220 */ /* 0x000fe20000400000 */
[----:B------:R-:W-:Y:S01]  /*7040*/  FFMA R14, R41, R43, R14 ;  /* 0x0000002b290e7223 */ /* 0x000fe2000000000e */
[----:B------:R-:W-:Y:S01]  /*7050*/  SHF.L.U32 R43, R64, 0x10, RZ ;  /* 0x00000010402b7819 */ /* 0x000fe200000006ff */
[----:B------:R1:W-:Y:S01]  /*7060*/  STS.128 [R94], R52 ;  /* 0x000000345e007388 */ /* 0x0003e20000000c00 */
[----:B------:R-:W-:Y:S01]  /*7070*/  F2FP.BF16.F32.PACK_AB R70, R13, R12 ;  /* 0x0000000c0d46723e */ /* 0x000fe200000010ff */
[C---:B------:R-:W-:Y:S01]  /*7080*/  FMUL R16, R38.reuse, R20 ;  /* 0x0000001426107220 */ /* 0x040fe20000400000 */
        /* <DEDUP_REMOVED lines=8> */
[C---:B------:R-:W-:Y:S01]  /*7110*/  FFMA R17, R41.reuse, R42, R17 ;  /* 0x0000002a29117223 */ /* 0x040fe20000000011 */
[----:B------:R-:W-:Y:S01]  /*7120*/  FFMA R18, R41, R45, R18 ;  /* 0x0000002d29127223 */ /* 0x000fe20000000012 */
[----:B------:R1:W-:Y:S01]  /*7130*/  STS.128 [R93+0x10], R68 ;  /* 0x000010445d007388 */ /* 0x0003e20000000c00 */
[----:B------:R-:W-:Y:S01]  /*7140*/  SHF.L.U32 R45, R67, 0x10, RZ ;  /* 0x00000010432d7819 */ /* 0x000fe200000006ff */
[----:B------:R-:W-:Y:S01]  /*7150*/  FFMA R23, R41, R40, R23 ;  /* 0x0000002829177223 */ /* 0x000fe20000000017 */
[----:B------:R-:W-:Y:S01]  /*7160*/  LOP3.LUT R40, R66, 0xffff0000, RZ, 0xc0, !PT ;  /* 0xffff000042287812 */ /* 0x000fe200078ec0ff */
[C---:B------:R-:W-:Y:S01]  /*7170*/  FMUL R20, R38.reuse, R24 ;  /* 0x0000001826147220 */ /* 0x040fe20000400000 */
[----:B------:R-:W-:Y:S01]  /*7180*/  LOP3.LUT R42, R67, 0xffff0000, RZ, 0xc0, !PT ;  /* 0xffff0000432a7812 */ /* 0x000fe200078ec0ff */
[C---:B------:R-:W-:Y:S01]  /*7190*/  FMUL R21, R38.reuse, R25 ;  /* 0x0000001926157220 */ /* 0x040fe20000400000 */
[----:B------:R-:W-:Y:S01]  /*71a0*/  F2FP.BF16.F32.PACK_AB R100, R17, R16 ;  /* 0x000000101164723e */ /* 0x000fe200000010ff */
[C---:B------:R-:W-:Y:S01]  /*71b0*/  FMUL R22, R38.reuse, R26 ;  /* 0x0000001a26167220 */ /* 0x040fe20000400000 */
[----:B------:R-:W-:Y:S01]  /*71c0*/  FMUL R27, R38, R27 ;  /* 0x0000001b261b7220 */ /* 0x000fe20000400000 */
[C---:B------:R-:W-:Y:S01]  /*71d0*/  FFMA R20, R41.reuse, R43, R20 ;  /* 0x0000002b29147223 */ /* 0x040fe20000000014 */
[C---:B------:R-:W-:Y:S01]  /*71e0*/  FFMA R21, R41.reuse, R40, R21 ;  /* 0x0000002829157223 */ /* 0x040fe20000000015 */
[C---:B------:R-:W-:Y:S01]  /*71f0*/  FFMA R22, R41.reuse, R45, R22 ;  /* 0x0000002d29167223 */ /* 0x040fe20000000016 */
[----:B------:R-:W-:Y:S01]  /*7200*/  FFMA R27, R41, R42, R27 ;  /* 0x0000002a291b7223 */ /* 0x000fe2000000001b */
[----:B------:R-:W-:Y:S01]  /*7210*/  SHF.L.U32 R40, R72, 0x10, RZ ;  /* 0x0000001048287819 */ /* 0x000fe200000006ff */
[----:B------:R-:W-:Y:S01]  /*7220*/  FMUL R24, R38, R28 ;  /* 0x0000001c26187220 */ /* 0x000fe20000400000 */
[----:B------:R-:W-:Y:S01]  /*7230*/  LOP3.LUT R42, R72, 0xffff0000, RZ, 0xc0, !PT ;  /* 0xffff0000482a7812 */ /* 0x000fe200078ec0ff */
[C---:B------:R-:W-:Y:S01]  /*7240*/  FMUL R25, R38.reuse, R29 ;  /* 0x0000001d26197220 */ /* 0x040fe20000400000 */
[----:B------:R-:W-:Y:S01]  /*7250*/  SHF.L.U32 R43, R73, 0x10, RZ ;  /* 0x00000010492b7819 */ /* 0x000fe200000006ff */
[C---:B------:R-:W-:Y:S01]  /*7260*/  FMUL R26, R38.reuse, R30 ;  /* 0x0000001e261a7220 */ /* 0x040fe20000400000 */
[C---:B------:R-:W-:Y:S01]  /*7270*/  FFMA R24, R41.reuse, R40, R24 ;  /* 0x0000002829187223 */ /* 0x040fe20000000018 */
[----:B------:R-:W-:Y:S01]  /*7280*/  FFMA R25, R41, R42, R25 ;  /* 0x0000002a29197223 */ /* 0x000fe20000000019 */
[----:B------:R-:W-:Y:S01]  /*7290*/  LOP3.LUT R40, R73, 0xffff0000, RZ, 0xc0, !PT ;  /* 0xffff000049287812 */ /* 0x000fe200078ec0ff */
[----:B------:R-:W-:Y:S01]  /*72a0*/  FFMA R26, R41, R43, R26 ;  /* 0x0000002b291a7223 */ /* 0x000fe2000000001a */
[----:B------:R-:W-:Y:S01]  /*72b0*/  FMUL R31, R38, R31 ;  /* 0x0000001f261f7220 */ /* 0x000fe20000400000 */
[----:B------:R-:W-:Y:S01]  /*72c0*/  SHF.L.U32 R43, R74, 0x10, RZ ;  /* 0x000000104a2b7819 */ /* 0x000fe200000006ff */
[----:B------:R-:W-:Y:S01]  /*72d0*/  FMUL R28, R38, R32 ;  /* 0x00000020261c7220 */ /* 0x000fe20000400000 */
[----:B------:R-:W-:Y:S01]  /*72e0*/  LOP3.LUT R42, R74, 0xffff0000, RZ, 0xc0, !PT ;  /* 0xffff00004a2a7812 */ /* 0x000fe200078ec0ff */
[C---:B------:R-:W-:Y:S01]  /*72f0*/  FMUL R29, R38.reuse, R33 ;  /* 0x00000021261d7220 */ /* 0x040fe20000400000 */
[----:B------:R-:W-:Y:S01]  /*7300*/  SHF.L.U32 R45, R75, 0x10, RZ ;  /* 0x000000104b2d7819 */ /* 0x000fe200000006ff */
[C---:B------:R-:W-:Y:S01]  /*7310*/  FMUL R30, R38.reuse, R34 ;  /* 0x00000022261e7220 */ /* 0x040fe20000400000 */
[----:B------:R-:W-:Y:S01]  /*7320*/  FFMA R31, R41, R40, R31 ;  /* 0x00000028291f7223 */ /* 0x000fe2000000001f */
[----:B------:R-:W-:Y:S01]  /*7330*/  FMUL R35, R38, R35 ;  /* 0x0000002326237220 */ /* 0x000fe20000400000 */
[----:B------:R-:W-:Y:S01]  /*7340*/  F2FP.BF16.F32.PACK_AB R101, R23, R18 ;  /* 0x000000121765723e */ /* 0x000fe200000010ff */
[----:B------:R-:W-:Y:S01]  /*7350*/  FFMA R28, R41, R43, R28 ;  /* 0x0000002b291c7223 */ /* 0x000fe2000000001c */
[----:B------:R-:W-:Y:S01]  /*7360*/  F2FP.BF16.F32.PACK_AB R102, R21, R20 ;  /* 0x000000141566723e */ /* 0x000fe200000010ff */
[----:B------:R-:W-:Y:S01]  /*7370*/  FFMA R29, R41, R42, R29 ;  /* 0x0000002a291d7223 */ /* 0x000fe2000000001d */
[----:B------:R-:W-:Y:S01]  /*7380*/  F2FP.BF16.F32.PACK_AB R103, R27, R22 ;  /* 0x000000161b67723e */ /* 0x000fe200000010ff */
[C---:B------:R-:W-:Y:S01]  /*7390*/  FFMA R30, R41.reuse, R45, R30 ;  /* 0x0000002d291e7223 */ /* 0x040fe2000000001e */
[----:B------:R-:W-:Y:S01]  /*73a0*/  FFMA R35, R41, R44, R35 ;  /* 0x0000002c29237223 */ /* 0x000fe20000000023 */
[----:B------:R-:W-:Y:S02]  /*73b0*/  F2FP.BF16.F32.PACK_AB R104, R25, R24 ;  /* 0x000000181968723e */ /* 0x000fe400000010ff */
[----:B------:R1:W-:Y:S01]  /*73c0*/  STS.128 [R92+0x20], R100 ;  /* 0x000020645c007388 */ /* 0x0003e20000000c00 */
[----:B------:R-:W-:Y:S02]  /*73d0*/  F2FP.BF16.F32.PACK_AB R105, R31, R26 ;  /* 0x0000001a1f69723e */ /* 0x000fe400000010ff */
[----:B------:R-:W-:Y:S02]  /*73e0*/  F2FP.BF16.F32.PACK_AB R106, R29, R28 ;  /* 0x0000001c1d6a723e */ /* 0x000fe400000010ff */
[----:B------:R-:W-:Y:S05]  /*73f0*/  F2FP.BF16.F32.PACK_AB R107, R35, R30 ;  /* 0x0000001e236b723e */ /* 0x000fea00000010ff */
[----:B------:R1:W-:Y:S01]  /*7400*/  STS.128 [R88+0x30], R104 ;  /* 0x0000306858007388 */ /* 0x0003e20000000c00 */
[----:B------:R-:W-:Y:S01]  /*7410*/  @!PT LDS RZ, [RZ] ;  /* 0x00000000fffff984 */ /* 0x000fe20000000800 */
[----:B------:R-:W-:Y:S01]  /*7420*/  @!PT LDS RZ, [RZ] ;  /* 0x00000000fffff984 */ /* 0x000fe20000000800 */
[----:B------:R-:W-:Y:S01]  /*7430*/  @!PT LDS RZ, [RZ] ;  /* 0x00000000fffff984 */ /* 0x000fe20000000800 */
[----:B------:R-:W-:Y:S01]  /*7440*/  @!PT LDS RZ, [RZ] ;  /* 0x00000000fffff984 */ /* 0x000fe20000000800 */
[----:B------:R3:W-:Y:S07]  /*7450*/  MEMBAR.ALL.CTA ;  /* 0x0000000000007992 */ /* 0x0007ee0000008000 */
[----:B---3--:R-:W3:Y:S02]  /*7460*/  FENCE.VIEW.ASYNC.S ;  /* 0x00000000000073c6 */ /* 0x008ee40000000000 */
[----:B---3--:R-:W-:Y:S06]  /*7470*/  BAR.SYNC.DEFER_BLOCKING 0x1, 0x80 ;  /* 0x0042000000007b1d */ /* 0x008fec0000010000 */
[----:B------:R-:W-:Y:S05]  /*7480*/  @P0 BRA `(.L_x_121) ;  /* 0x0000000000280947 */ /* 0x000fea0003800000 */
[----:B------:R-:W3:Y:S01]  /*7490*/  LDCU.64 UR6, c[0x0][0x348] ;  /* 0x00006900ff0677ac */ /* 0x000ee20008000a00 */
[----:B------:R-:W-:Y:S01]  /*74a0*/  UIADD3 UR4, UPT, UPT, UR44, 0x200, URZ ;  /* 0x000002002c047890 */ /* 0x000fe2000fffe0ff */
[----:B------:R-:W-:Y:S05]  /*74b0*/  UMOV UR51, UR36 ;  /* 0x0000002400337c82 */ /* 0x000fea0008000000 */
[----:B------:R-:W-:Y:S04]  /*74c0*/  MOV R85, UR4 ;  /* 0x0000000400557c02 */ /* 0x000fe80008000f00 */
[----:B------:R-:W-:Y:S01]  /*74d0*/  R2UR UR48, R85 ;  /* 0x00000000553072ca */ /* 0x000fe200000e0000 */
[----:B---3--:R-:W-:Y:S04]  /*74e0*/  UIADD3 UR4, UP0, UPT, UR6, 0x680, URZ ;  /* 0x0000068006047890 */ /* 0x008fe8000ff1e0ff */
[----:B------:R-:W-:Y:S09]  /*74f0*/  UIADD3.X UR5, UPT, UPT, URZ, UR7, URZ, UP0, !UPT ;  /* 0x00000007ff057290 */ /* 0x000ff200087fe4ff */
[----:B------:R3:W-:Y:S01]  /*7500*/  UTMASTG.3D [UR48], [UR4] ;  /* 0x00000030040073b5 */ /* 0x0007e20008010000 */
[----:B------:R0:W-:Y:S01]  /*7510*/  UTMACMDFLUSH ;  /* 0x00000000000079b7 */ /* 0x0001e20000000000 */
[----:B---3--:R-:W-:Y:S04]  /*7520*/  DEPBAR.LE SB0, 0x1 ;  /* 0x000080400000791a */ /* 0x008fe80000000000 */
.L_x_121:
[----:B------:R-:W-:Y:S05]  /*7530*/  BSYNC.RECONVERGENT B0 ;  /* 0x0000000000007941 */ /* 0x000fea0003800200 */
.L_x_120:
[----:B------:R-:W-:Y:S01]  /*7540*/  BAR.SYNC.DEFER_BLOCKING 0x1, 0x80 ;  /* 0x0042000000007b1d */ /* 0x000fe20000010000 */
[----:B------:R-:W-:Y:S01]  /*7550*/  ISETP.NE.AND P1, PT, R97, RZ, PT ;  /* 0x000000ff6100720c */ /* 0x000fe20003f25270 */
[----:B------:R-:W-:Y:S01]  /*7560*/  UISETP.NE.AND UP0, UPT, UR47, URZ, UPT ;  /* 0x000000ff2f00728c */ /* 0x000fe2000bf05270 */
[----:B------:R-:W-:Y:S11]  /*7570*/  LEA R3, R47, UR44, 0x3 ;  /* 0x0000002c2f037c11 */ /* 0x000ff6000f8e18ff */
[----:B------:R-:W-:Y:S01]  /*7580*/  @P1 SHF.L.U32 R4, R91, 0x1f, RZ ;  /* 0x0000001f5b041819 */ /* 0x000fe200000006ff */
[----:B------:R-:W-:Y:S06]  /*7590*/  BRA.U !UP0, `(.L_x_122) ;  /* 0x0000000108247547 */ /* 0x000fec000b800000 */
[----:B------:R-:W3:Y:S01]  /*75a0*/  S2R R0, SR_CgaCtaId ;  /* 0x0000000000007919 */ /* 0x000ee20000008800 */
[----:B------:R-:W-:Y:S01]  /*75b0*/  IMAD.U32 R2, RZ, RZ, UR46 ;  /* 0x0000002eff027e24 */ /* 0x000fe2000f8e00ff */
[----:B------:R-:W-:Y:S04]  /*75c0*/  UIADD3 UR4, UPT, UPT, UR46, 0x1, URZ ;  /* 0x000000012e047890 */ /* 0x000fe8000fffe0ff */
[----:B------:R-:W-:Y:S01]  /*75d0*/  @P1 LEA R2, R2, UR44, 0x3 ;  /* 0x0000002c02021c11 */ /* 0x000fe2000f8e18ff */
[----:B------:R-:W-:Y:S04]  /*75e0*/  UISETP.NE.AND UP0, UPT, UR4, 0x4, UPT ;  /* 0x000000040400788c */ /* 0x000fe8000bf05270 */
[----:B------:R-:W-:Y:S01]  /*75f0*/  @P1 VIADD R5, R2, 0xa0 ;  /* 0x000000a002051836 */ /* 0x000fe20000000000 */
[----:B------:R-:W-:Y:S04]  /*7600*/  USEL UR46, UR4, URZ, UP0 ;  /* 0x000000ff042e7287 */ /* 0x000fe80008000000 */
[----:B---3--:R-:W-:Y:S04]  /*7610*/  @P1 PRMT R0, R0, 0x654, R5 ;  /* 0x0000065400001816 */ /* 0x008fe80000000005 */
[----:B------:R3:W-:Y:S04]  /*7620*/  @P1 SYNCS.ARRIVE.TRANS64.RED.A1T0 RZ, [R0+URZ], RZ ;  /* 0x000000ff00ff19a7 */ /* 0x0007e800081004ff */
.L_x_122:
[----:B------:R-:W4:Y:S01]  /*7630*/  @P1 SYNCS.PHASECHK.TRANS64.TRYWAIT P0, [R3+URZ+0x80], R4 ;  /* 0x00008004030015a7 */ /* 0x000f2200080011ff */
[----:B------:R-:W-:Y:S01]  /*7640*/  BSSY B1, `(.L_x_123) ;  /* 0x0000016000017945 */ /* 0x000fe20003800000 */
[----:B----4-:R-:W-:Y:S03]  /*7650*/  @P1 SEL R46, RZ, 0x1, !P0 ;  /* 0x00000001ff2e1807 */ /* 0x010fe60004000000 */
[----:B------:R-:W-:Y:S05]  /*7660*/  @!P1 BRA `(.L_x_124) ;  /* 0x00000000004c9947 */ /* 0x000fea0003800000 */
[----:B------:R-:W-:Y:S01]  /*7670*/  ISETP.NE.AND P0, PT, R46, RZ, PT ;  /* 0x000000ff2e00720c */ /* 0x000fe20003f05270 */
[----:B------:R-:W-:Y:S01]  /*7680*/  BSSY B0, `(.L_x_125) ;  /* 0x000000b000007945 */ /* 0x000fe20003800000 */
[----:B------:R-:W-:Y:S11]  /*7690*/  ISETP.NE.AND P1, PT, R60, RZ, PT ;  /* 0x000000ff3c00720c */ /* 0x000ff60003f25270 */
[----:B------:R-:W-:Y:S02]  /*76a0*/  @!UPT UIADD3 URZ, UPT, UPT, URZ, URZ, URZ ;  /* 0x000000fffffff290 */ /* 0x000fe4000fffe0ff */
[C---:B------:R-:W-:Y:S01]  /*76b0*/  @P1 IMAD R6, R47.reuse, 0x2000, R94 ;  /* 0x000020002f061824 */ /* 0x040fe200078e025e */
[C---:B------:R-:W-:Y:S01]  /*76c0*/  @P1 LEA R4, R47.reuse, R92, 0xd ;  /* 0x0000005c2f041211 */ /* 0x040fe200078e68ff */
[C---:B------:R-:W-:Y:S02]  /*76d0*/  @P1 IMAD R5, R47.reuse, 0x2000, R93 ;  /* 0x000020002f051824 */ /* 0x040fe400078e025d */
[----:B------:R-:W-:Y:S01]  /*76e0*/  @P1 IMAD R2, R47, 0x2000, R88 ;  /* 0x000020002f021824 */ /* 0x000fe200078e0258 */
[----:B------:R-:W-:Y:S06]  /*76f0*/  @P0 BRA `(.L_x_126) ;  /* 0x00000000000c0947 */ /* 0x000fec0003800000 */
[----:B---3--:R-:W-:Y:S04]  /*7700*/  SHF.L.U32 R0, R91, 0x1f, RZ ;  /* 0x0000001f5b007819 */ /* 0x008fe800000006ff */
[----:B------:R-:W3:Y:S02]  /*7710*/  SYNCS.PHASECHK.TRANS64.TRYWAIT P0, [R3+URZ+0x80], R0 ;  /* 0x00008000030075a7 */ /* 0x000ee400080011ff */
[----:B---3--:R-:W-:Y:S05]  /*7720*/  @!P0 BRA `(.L_x_127) ;  /* 0x0000003400288947 */ /* 0x008fea0003800000 */
.L_x_126:
[----:B------:R-:W-:Y:S05]  /*7730*/  BSYNC B0 ;  /* 0x0000000000007941 */ /* 0x000fea0003800000 */
.L_x_125:
[----:B------:R-:W-:Y:S02]  /*7740*/  ISETP.NE.AND P0, PT, R60, RZ, PT ;  /* 0x000000ff3c00720c */ /* 0x000fe40003f05270 */
[----:B------:R-:W-:Y:S11]  /*7750*/  IADD3 R47, PT, PT, R47, 0x1, RZ ;  /* 0x000000012f2f7810 */ /* 0x000ff60007ffe0ff */
[----:B------:R4:W1:Y:S04]  /*7760*/  @P0 LDS.128 R48, [R6] ;  /* 0x0000000006300984 */ /* 0x0008680000000c00 */
[----:B------:R4:W1:Y:S04]  /*7770*/  @P0 LDS.128 R56, [R5+0x10] ;  /* 0x0000100005380984 */ /* 0x0008680000000c00 */
[----:B------:R4:W1:Y:S04]  /*7780*/  @P0 LDS.128 R64, [R4+0x20] ;  /* 0x0000200004400984 */ /* 0x0008680000000c00 */
[----:B------:R4:W1:Y:S02]  /*7790*/  @P0 LDS.128 R72, [R2+0x30] ;  /* 0x0000300002480984 */ /* 0x0008640000000c00 */
.L_x_124:
[----:B------:R-:W-:Y:S05]  /*77a0*/  BSYNC B1 ;  /* 0x0000000000017941 */ /* 0x000fea0003800000 */
.L_x_123:
[----:B---3--:R-:W-:Y:S05]  /*77b0*/  VIADD R0, R39, 0x20 ;  /* 0x0000002027007836 */ /* 0x008fea0000000000 */
[----:B------:R-:W-:Y:S04]  /*77c0*/  SHF.R.U32.HI R0, RZ, 0x15, R0 ;  /* 0x00000015ff007819 */ /* 0x000fe80000011600 */
[----:B------:R-:W-:Y:S11]  /*77d0*/  LOP3.LUT P0, RZ, R0, 0x3, R81, 0x48, !PT ;  /* 0x0000000300ff7812 */ /* 0x000ff60007804851 */
[----:B------:R-:W-:Y:S02]  /*77e0*/  @!UPT UIADD3 URZ, UPT, UPT, URZ, URZ, URZ ;  /* 0x000000fffffff290 */ /* 0x000fe4000fffe0ff */
[----:B------:R-:W-:Y:S05]  /*77f0*/  @!P0 BRA `(.L_x_128) ;  /* 0x0000000000408947 */ /* 0x000fea0003800000 */
[----:B------:R-:W3:Y:S01]  /*7800*/  LDCU.64 UR8, c[0x4][0x70] ;  /* 0x01000e00ff0877ac */ /* 0x000ee20008000a00 */
[----:B------:R-:W-:Y:S01]  /*7810*/  MOV R3, 0x0 ;  /* 0x0000000000037802 */ /* 0x000fe20000000f00 */
[----:B------:R-:W-:Y:S02]  /*7820*/  HFMA2 R12, -RZ, RZ, 0, 5.9604644775390625e-08 ;  /* 0x00000001ff0c7431 */ /* 0x000fe400000001ff */
[----:B------:R-:W-:Y:S02]  /*7830*/  IMAD.MOV.U32 R8, RZ, RZ, 0x192 ;  /* 0x00000192ff087424 */ /* 0x000fe400078e00ff */
[----:B------:R-:W-:Y:S01]  /*7840*/  IMAD.MOV.U32 R13, RZ, RZ, RZ ;  /* 0x000000ffff0d7224 */ /* 0x000fe200078e00ff */
[----:B------:R-:W5:Y:S01]  /*7850*/  LDCU.64 UR6, c[0x4][0x78] ;  /* 0x01000f00ff0677ac */ /* 0x000f620008000a00 */
[----:B----4-:R-:W4:Y:S01]  /*7860*/  LDC.64 R2, c[0x4][R3] ;  /* 0x0100000003027b82 */ /* 0x010f220000000a00 */
[----:B------:R-:W2:Y:S01]  /*7870*/  LDCU.64 UR4, c[0x4][0x10] ;  /* 0x01000200ff0477ac */ /* 0x000ea20008000a00 */
[----:B---3--:R-:W-:Y:S01]  /*7880*/  MOV R5, UR9 ;  /* 0x0000000900057c02 */ /* 0x008fe20008000f00 */
[----:B------:R-:W-:Y:S01]  /*7890*/  IMAD.U32 R4, RZ, RZ, UR8 ;  /* 0x00000008ff047e24 */ /* 0x000fe2000f8e00ff */
[----:B-----5:R-:W-:Y:S01]  /*78a0*/  MOV R7, UR7 ;  /* 0x0000000700077c02 */ /* 0x020fe20008000f00 */
[----:B------:R-:W-:Y:S01]  /*78b0*/  IMAD.U32 R6, RZ, RZ, UR6 ;  /* 0x00000006ff067e24 */ /* 0x000fe2000f8e00ff */
[----:B--2---:R-:W-:Y:S01]  /*78c0*/  MOV R11, UR5 ;  /* 0x00000005000b7c02 */ /* 0x004fe20008000f00 */
[----:B------:R-:W-:Y:S02]  /*78d0*/  IMAD.U32 R10, RZ, RZ, UR4 ;  /* 0x00000004ff0a7e24 */ /* 0x000fe4000f8e00ff */
[----:B------:R-:W-:Y:S07]  /*78e0*/  LEPC R20, `(.L_x_128) ;  /* 0x000000001014794e */ /* 0x000fee0000000000 */
[----:B-1--4-:R-:W-:Y:S05]  /*78f0*/  CALL.ABS.NOINC R2 ;  /* 0x0000000002007343 */ /* 0x012fea0003c00000 */
.L_x_128:
[C---:B-1----:R-:W-:Y:S01]  /*7900*/  SHF.L.U32 R40, R48.reuse, 0x10, RZ ;  /* 0x0000001030287819 */ /* 0x042fe200000006ff */
[----:B------:R-:W-:Y:S05]  /*7910*/  WARPSYNC.ALL ;  /* 0x0000000000007948 */ /* 0x000fea0003800000 */
[----:B------:R-:W-:Y:S01]  /*7920*/  R2UR UR4, R39 ;  /* 0x00000000270472ca */ /* 0x000fe200000e0000 */
[----:B------:R-:W1:Y:S01]  /*7930*/  S2R R99, SR_CgaCtaId ;  /* 0x0000000000637919 */ /* 0x000e620000008800 */
[----:B------:R-:W-:Y:S01]  /*7940*/  LOP3.LUT R43, R48, 0xffff0000, RZ, 0xc0, !PT ;  /* 0xffff0000302b7812 */ /* 0x000fe200078ec0ff */
[----:B------:R-:W-:Y:S01]  /*7950*/  BSSY.RECONVERGENT B0, `(.L_x_129) ;  /* 0x000008e000007945 */ /* 0x000fe20003800200 */
[----:B------:R-:W-:Y:S02]  /*7960*/  LOP3.LUT R42, R49, 0xffff0000, RZ, 0xc0, !PT ;  /* 0xffff0000312a7812 */ /* 0x000fe400078ec0ff */
[----:B------:R-:W-:Y:S02]  /*7970*/  LOP3.LUT R44, R50, 0xffff0000, RZ, 0xc0, !PT ;  /* 0xffff0000322c7812 */ /* 0x000fe400078ec0ff */
[----:B------:R-:W-:Y:S02]  /*7980*/  SHF.L.U32 R45, R59, 0x10, RZ ;  /* 0x000000103b2d7819 */ /* 0x000fe400000006ff */
[----:B------:R-:W-:Y:S02]  /*7990*/  ISETP.NE.AND P6, PT, R97, RZ, PT ;  /* 0x000000ff6100720c */ /* 0x000fe40003fc5270 */
[----:B------:R-:W-:Y:S01]  /*79a0*/  ISETP.NE.AND P0, PT, R96, RZ, PT ;  /* 0x000000ff6000720c */ /* 0x000fe20003f05270 */
[----:B----4-:R-:W3:Y:S01]  /*79b0*/  LDTM.x32 R4, tmem[UR4+0x20] ;  /* 0x00002004000479ee */ /* 0x010ee200082c0000 */
[----:B------:R-:W-:Y:S02]  /*79c0*/  MOV R61, UR46 ;  /* 0x0000002e003d7c02 */ /* 0x000fe40008000f00 */
[----:B------:R-:W-:Y:S07]  /*79d0*/  LEA R62, R47, UR44, 0x3 ;  /* 0x0000002c2f3e7c11 */ /* 0x000fee000f8e18ff */
[----:B------:R-:W-:Y:S04]  /*79e0*/  @P6 LEA R61, R61, UR44, 0x3 ;  /* 0x0000002c3d3d6c11 */ /* 0x000fe8000f8e18ff */
[----:B------:R-:W-:Y:S02]  /*79f0*/  @P6 IADD3 R104, PT, PT, R61, 0xa0, RZ ;  /* 0x000000a03d686810 */ /* 0x000fe40007ffe0ff */
[----:B------:R-:W-:Y:S02]  /*7a00*/  @P6 SHF.L.U32 R61, R91, 0x1f, RZ ;  /* 0x0000001f5b3d6819 */ /* 0x000fe400000006ff */
[----:B-1----:R-:W-:Y:S01]  /*7a10*/  @P6 PRMT R104, R99, 0x654, R104 ;  /* 0x0000065463686816 */ /* 0x002fe20000000068 */
[C---:B---3--:R-:W-:Y:S01]  /*7a20*/  FMUL R0, R38.reuse, R4 ;  /* 0x0000000426007220 */ /* 0x048fe20000400000 */
[C---:B------:R-:W-:Y:S01]  /*7a30*/  FMUL R2, R38.reuse, R5 ;  /* 0x0000000526027220 */ /* 0x040fe20000400000 */
[C---:B------:R-:W-:Y:S01]  /*7a40*/  FMUL R3, R38.reuse, R6 ;  /* 0x0000000626037220 */ /* 0x040fe20000400000 */
[C---:B------:R-:W-:Y:S01]  /*7a50*/  FMUL R7, R38.reuse, R7 ;  /* 0x0000000726077220 */ /* 0x040fe20000400000 */
[----:B------:R-:W-:Y:S01]  /*7a60*/  FFMA R0, R41, R40, R0 ;  /* 0x0000002829007223 */ /* 0x000fe20000000000 */
[----:B------:R-:W-:Y:S01]  /*7a70*/  SHF.L.U32 R40, R49, 0x10, RZ ;  /* 0x0000001031287819 */ /* 0x000fe200000006ff */
[----:B------:R-:W-:Y:S01]  /*7a80*/  FFMA R2, R41, R43, R2 ;  /* 0x0000002b29027223 */ /* 0x000fe20000000002 */
[----:B------:R-:W-:Y:S01]  /*7a90*/  SHF.L.U32 R43, R51, 0x10, RZ ;  /* 0x00000010332b7819 */ /* 0x000fe200000006ff */
[C---:B------:R-:W-:Y:S01]  /*7aa0*/  FMUL R4, R38.reuse, R8 ;  /* 0x0000000826047220 */ /* 0x040fe20000400000 */
[----:B------:R-:W-:Y:S01]  /*7ab0*/  FMUL R5, R38, R9 ;  /* 0x0000000926057220 */ /* 0x000fe20000400000 */
[C---:B------:R-:W-:Y:S01]  /*7ac0*/  FFMA R3, R41.reuse, R40, R3 ;  /* 0x0000002829037223 */ /* 0x040fe20000000003 */
[----:B------:R-:W-:Y:S01]  /*7ad0*/  SHF.L.U32 R40, R50, 0x10, RZ ;  /* 0x0000001032287819 */ /* 0x000fe200000006ff */
[----:B------:R-:W-:Y:S01]  /*7ae0*/  FFMA R7, R41, R42, R7 ;  /* 0x0000002a29077223 */ /* 0x000fe20000000007 */
[----:B------:R-:W-:Y:S01]  /*7af0*/  LOP3.LUT R42, R51, 0xffff0000, RZ, 0xc0, !PT ;  /* 0xffff0000332a7812 */ /* 0x000fe200078ec0ff */
[----:B------:R-:W-:Y:S01]  /*7b00*/  FMUL R6, R38, R10 ;  /* 0x0000000a26067220 */ /* 0x000fe20000400000 */
[----:B------:R-:W-:Y:S01]  /*7b10*/  F2FP.BF16.F32.PACK_AB R52, R2, R0 ;  /* 0x000000000234723e */ /* 0x000fe200000010ff */
        /* <DEDUP_REMOVED lines=18> */
[C---:B------:R-:W-:Y:S01]  /*7c40*/  LOP3.LUT R42, R58.reuse, 0xffff0000, RZ, 0xc0, !PT ;  /* 0xffff00003a2a7812 */ /* 0x040fe200078ec0ff */
[----:B------:R-:W-:Y:S01]  /*7c50*/  FFMA R10, R41, R43, R10 ;  /* 0x0000002b290a7223 */ /* 0x000fe2000000000a */
[----:B------:R-:W-:Y:S01]  /*7c60*/  SHF.L.U32 R43, R58, 0x10, RZ ;  /* 0x000000103a2b7819 */ /* 0x000fe200000006ff */
[C---:B------:R-:W-:Y:S01]  /*7c70*/  FMUL R15, R38.reuse, R15 ;  /* 0x0000000f260f7220 */ /* 0x040fe20000400000 */
[----:B------:R-:W-:Y:S01]  /*7c80*/  F2FP.BF16.F32.PACK_AB R68, R9, R8 ;  /* 0x000000080944723e */ /* 0x000fe200000010ff */
[C---:B------:R-:W-:Y:S01]  /*7c90*/  FMUL R12, R38.reuse, R16 ;  /* 0x00000010260c7220 */ /* 0x040fe20000400000 */
[----:B------:R-:W-:Y:S01]  /*7ca0*/  FMUL R13, R38, R17 ;  /* 0x00000011260d7220 */ /* 0x000fe20000400000 */
[----:B------:R-:W-:Y:S01]  /*7cb0*/  FFMA R15, R41, R40, R15 ;  /* 0x00000028290f7223 */ /* 0x000fe2000000000f */
[----:B------:R-:W-:Y:S01]  /*7cc0*/  LOP3.LUT R40, R59, 0xffff0000, RZ, 0xc0, !PT ;  /* 0xffff00003b287812 */ /* 0x000fe200078ec0ff */
[----:B------:R-:W-:Y:S01]  /*7cd0*/  FFMA R12, R41, R43, R12 ;  /* 0x0000002b290c7223 */ /* 0x000fe2000000000c */
[----:B------:R-:W-:Y:S01]  /*7ce0*/  SHF.L.U32 R43, R64, 0x10, RZ ;  /* 0x00000010402b7819 */ /* 0x000fe200000006ff */
[----:B------:R-:W-:Y:S01]  /*7cf0*/  FMUL R14, R38, R18 ;  /* 0x00000012260e7220 */ /* 0x000fe20000400000 */
[----:B------:R-:W-:Y:S01]  /*7d00*/  F2FP.BF16.F32.PACK_AB R69, R15, R10 ;  /* 0x0000000a0f45723e */ /* 0x000fe200000010ff */
[----:B------:R1:W-:Y:S01]  /*7d10*/  STS.128 [R94+0x2000], R52 ;  /* 0x002000345e007388 */ /* 0x0003e20000000c00 */
[----:B------:R-:W-:Y:S01]  /*7d20*/  FFMA R13, R41, R42, R13 ;  /* 0x0000002a290d7223 */ /* 0x000fe2000000000d */
[----:B------:R-:W-:Y:S01]  /*7d30*/  LOP3.LUT R42, R64, 0xffff0000, RZ, 0xc0, !PT ;  /* 0xffff0000402a7812 */ /* 0x000fe200078ec0ff */
[C---:B------:R-:W-:Y:S01]  /*7d40*/  FMUL R19, R38.reuse, R19 ;  /* 0x0000001326137220 */ /* 0x040fe20000400000 */
[C---:B------:R-:W-:Y:S01]  /*7d50*/  FMUL R16, R38.reuse, R20 ;  /* 0x0000001426107220 */ /* 0x040fe20000400000 */
[C---:B------:R-:W-:Y:S01]  /*7d60*/  FMUL R17, R38.reuse, R21 ;  /* 0x0000001526117220 */ /* 0x040fe20000400000 */
[----:B------:R-:W-:Y:S01]  /*7d70*/  F2FP.BF16.F32.PACK_AB R70, R13, R12 ;  /* 0x0000000c0d46723e */ /* 0x000fe200000010ff */
[----:B------:R-:W-:Y:S01]  /*7d80*/  FFMA R14, R41, R45, R14 ;  /* 0x0000002d290e7223 */ /* 0x000fe2000000000e */
[----:B------:R-:W-:Y:S01]  /*7d90*/  SHF.L.U32 R45, R65, 0x10, RZ ;  /* 0x00000010412d7819 */ /* 0x000fe200000006ff */
[----:B------:R-:W-:Y:S01]  /*7da0*/  FFMA R19, R41, R40, R19 ;  /* 0x0000002829137223 */ /* 0x000fe20000000013 */
[----:B------:R-:W-:Y:S01]  /*7db0*/  LOP3.LUT R40, R65, 0xffff0000, RZ, 0xc0, !PT ;  /* 0xffff000041287812 */ /* 0x000fe200078ec0ff */
[----:B------:R-:W-:Y:S01]  /*7dc0*/  FFMA R16, R41, R43, R16 ;  /* 0x0000002b29107223 */ /* 0x000fe20000000010 */
[----:B------:R-:W-:Y:S01]  /*7dd0*/  SHF.L.U32 R43, R67, 0x10, RZ ;  /* 0x00000010432b7819 */ /* 0x000fe200000006ff */
[C---:B------:R-:W-:Y:S01]  /*7de0*/  FMUL R18, R38.reuse, R22 ;  /* 0x0000001626127220 */ /* 0x040fe20000400000 */
[----:B------:R-:W-:Y:S01]  /*7df0*/  F2FP.BF16.F32.PACK_AB R71, R19, R14 ;  /* 0x0000000e1347723e */ /* 0x000fe200000010ff */
[C---:B------:R-:W-:Y:S01]  /*7e00*/  FFMA R17, R41.reuse, R42, R17 ;  /* 0x0000002a29117223 */ /* 0x040fe20000000011 */
[----:B------:R-:W-:Y:S01]  /*7e10*/  FMUL R23, R38, R23 ;  /* 0x0000001726177220 */ /* 0x000fe20000400000 */
[----:B------:R-:W-:Y:S01]  /*7e20*/  SHF.L.U32 R42, R66, 0x10, RZ ;  /* 0x00000010422a7819 */ /* 0x000fe200000006ff */
[----:B------:R-:W-:Y:S01]  /*7e30*/  FMUL R20, R38, R24 ;  /* 0x0000001826147220 */ /* 0x000fe20000400000 */
[----:B------:R3:W-:Y:S01]  /*7e40*/  STS.128 [R93+0x2010], R68 ;  /* 0x002010445d007388 */ /* 0x0007e20000000c00 */
[----:B------:R-:W-:Y:S01]  /*7e50*/  FFMA R18, R41, R45, R18 ;  /* 0x0000002d29127223 */ /* 0x000fe20000000012 */
[----:B------:R-:W-:Y:S01]  /*7e60*/  SHF.L.U32 R45, R75, 0x10, RZ ;  /* 0x000000104b2d7819 */ /* 0x000fe200000006ff */
[C---:B------:R-:W-:Y:S01]  /*7e70*/  FFMA R23, R41.reuse, R40, R23 ;  /* 0x0000002829177223 */ /* 0x040fe20000000017 */
[----:B------:R-:W-:Y:S01]  /*7e80*/  LOP3.LUT R40, R66, 0xffff0000, RZ, 0xc0, !PT ;  /* 0xffff000042287812 */ /* 0x000fe200078ec0ff */
[----:B------:R-:W-:Y:S01]  /*7e90*/  FFMA R20, R41, R42, R20 ;  /* 0x0000002a29147223 */ /* 0x000fe20000000014 */
[----:B------:R-:W-:Y:S01]  /*7ea0*/  LOP3.LUT R42, R67, 0xffff0000, RZ, 0xc0, !PT ;  /* 0xffff0000432a7812 */ /* 0x000fe200078ec0ff */
[C---:B------:R-:W-:Y:S01]  /*7eb0*/  FMUL R21, R38.reuse, R25 ;  /* 0x0000001926157220 */ /* 0x040fe20000400000 */
[C---:B------:R-:W-:Y:S01]  /*7ec0*/  FMUL R22, R38.reuse, R26 ;  /* 0x0000001a26167220 */ /* 0x040fe20000400000 */
[C---:B------:R-:W-:Y:S01]  /*7ed0*/  FMUL R27, R38.reuse, R27 ;  /* 0x0000001b261b7220 */ /* 0x040fe20000400000 */
[----:B------:R-:W-:Y:S01]  /*7ee0*/  FMUL R24, R38, R28 ;  /* 0x0000001c26187220 */ /* 0x000fe20000400000 */
        /* <DEDUP_REMOVED lines=8> */
[----:B------:R-:W-:Y:S01]  /*7f70*/  FFMA R24, R41, R40, R24 ;  /* 0x0000002829187223 */ /* 0x000fe20000000018 */
[----:B------:R-:W-:Y:S01]  /*7f80*/  LOP3.LUT R40, R73, 0xffff0000, RZ, 0xc0, !PT ;  /* 0xffff000049287812 */ /* 0x000fe200078ec0ff */
[C---:B------:R-:W-:Y:S01]  /*7f90*/  FFMA R25, R41.reuse, R42, R25 ;  /* 0x0000002a29197223 */ /* 0x040fe20000000019 */
[----:B------:R-:W-:Y:S01]  /*7fa0*/  FMUL R31, R38, R31 ;  /* 0x0000001f261f7220 */ /* 0x000fe20000400000 */
[C---:B------:R-:W-:Y:S01]  /*7fb0*/  FFMA R26, R41.reuse, R43, R26 ;  /* 0x0000002b291a7223 */ /* 0x040fe2000000001a */
[----:B------:R-:W-:Y:S01]  /*7fc0*/  SHF.L.U32 R43, R74, 0x10, RZ ;  /* 0x000000104a2b7819 */ /* 0x000fe200000006ff */
[----:B------:R-:W-:Y:S01]  /*7fd0*/  FMUL R28, R38, R32 ;  /* 0x00000020261c7220 */ /* 0x000fe20000400000 */
[----:B------:R-:W-:Y:S01]  /*7fe0*/  LOP3.LUT R42, R74, 0xffff0000, RZ, 0xc0, !PT ;  /* 0xffff00004a2a7812 */ /* 0x000fe200078ec0ff */
[C---:B------:R-:W-:Y:S01]  /*7ff0*/  FMUL R29, R38.reuse, R33 ;  /* 0x00000021261d7220 */ /* 0x040fe20000400000 */
[C---:B------:R-:W-:Y:S01]  /*8000*/  FMUL R30, R38.reuse, R34 ;  /* 0x00000022261e7220 */ /* 0x040fe20000400000 */
[----:B------:R-:W-:Y:S01]  /*8010*/  FFMA R31, R41, R40, R31 ;  /* 0x00000028291f7223 */ /* 0x000fe2000000001f */
[----:B------:R-:W-:Y:S01]  /*8020*/  FMUL R35, R38, R35 ;  /* 0x0000002326237220 */ /* 0x000fe20000400000 */
[----:B-1----:R-:W-:Y:S01]  /*8030*/  F2FP.BF16.F32.PACK_AB R52, R17, R16 ;  /* 0x000000101134723e */ /* 0x002fe200000010ff */
[----:B------:R-:W-:Y:S01]  /*8040*/  FFMA R28, R41, R43, R28 ;  /* 0x0000002b291c7223 */ /* 0x000fe2000000001c */
[----:B------:R-:W-:Y:S01]  /*8050*/  F2FP.BF16.F32.PACK_AB R53, R23, R18 ;  /* 0x000000121735723e */ /* 0x000fe200000010ff */
[----:B------:R-:W-:Y:S01]  /*8060*/  FFMA R29, R41, R42, R29 ;  /* 0x0000002a291d7223 */ /* 0x000fe2000000001d */
[----:B------:R-:W-:Y:S01]  /*8070*/  F2FP.BF16.F32.PACK_AB R54, R21, R20 ;  /* 0x000000141536723e */ /* 0x000fe200000010ff */
[----:B------:R-:W-:Y:S01]  /*8080*/  FFMA R30, R41, R45, R30 ;  /* 0x0000002d291e7223 */ /* 0x000fe2000000001e */
[----:B------:R-:W-:Y:S01]  /*8090*/  F2FP.BF16.F32.PACK_AB R55, R27, R22 ;  /* 0x000000161b37723e */ /* 0x000fe200000010ff */
[----:B------:R-:W-:Y:S01]  /*80a0*/  FFMA R35, R41, R44, R35 ;  /* 0x0000002c29237223 */ /* 0x000fe20000000023 */
[----:B------:R-:W-:Y:S02]  /*80b0*/  F2FP.BF16.F32.PACK_AB R100, R25, R24 ;  /* 0x000000181964723e */ /* 0x000fe400000010ff */
[----:B------:R-:W-:Y:S01]  /*80c0*/  F2FP.BF16.F32.PACK_AB R101, R31, R26 ;  /* 0x0000001a1f65723e */ /* 0x000fe200000010ff */
[----:B------:R3:W-:Y:S01]  /*80d0*/  STS.128 [R92+0x2020], R52 ;  /* 0x002020345c007388 */ /* 0x0007e20000000c00 */
        /* <DEDUP_REMOVED lines=8> */
[----:B-1----:R-:W1:Y:S02]  /*8160*/  FENCE.VIEW.ASYNC.S ;  /* 0x00000000000073c6 */ /* 0x002e640000000000 */
[----:B-1----:R-:W-:Y:S06]  /*8170*/  BAR.SYNC.DEFER_BLOCKING 0x1, 0x80 ;  /* 0x0042000000007b1d */ /* 0x002fec0000010000 */
[----:B------:R-:W-:Y:S05]  /*8180*/  @P0 BRA `(.L_x_130) ;  /* 0x0000000000280947 */ /* 0x000fea0003800000 */
[----:B------:R-:W1:Y:S01]  /*8190*/  LDCU.64 UR6, c[0x0][0x348] ;  /* 0x00006900ff0677ac */ /* 0x000e620008000a00 */
[----:B------:R-:W-:Y:S02]  /*81a0*/  UIADD3 UR9, UPT, UPT, UR49, 0x20, URZ ;  /* 0x0000002031097890 */ /* 0x000fe4000fffe0ff */
[----:B------:R-:W-:Y:S01]  /*81b0*/  UIADD3 UR8, UPT, UPT, UR44, 0x2200, URZ ;  /* 0x000022002c087890 */ /* 0x000fe2000fffe0ff */
[----:B------:R-:W-:Y:S01]  /*81c0*/  UMOV UR10, UR50 ;  /* 0x00000032000a7c82 */ /* 0x000fe20008000000 */
[----:B------:R-:W-:Y:S01]  /*81d0*/  UMOV UR11, UR36 ;  /* 0x00000024000b7c82 */ /* 0x000fe20008000000 */
[----:B-1----:R-:W-:Y:S04]  /*81e0*/  UIADD3 UR4, UP0, UPT, UR6, 0x680, URZ ;  /* 0x0000068006047890 */ /* 0x002fe8000ff1e0ff */
[----:B------:R-:W-:Y:S09]  /*81f0*/  UIADD3.X UR5, UPT, UPT, URZ, UR7, URZ, UP0, !UPT ;  /* 0x00000007ff057290 */ /* 0x000ff200087fe4ff */
[----:B------:R1:W-:Y:S01]  /*8200*/  UTMASTG.3D [UR8], [UR4] ;  /* 0x00000008040073b5 */ /* 0x0003e20008010000 */
[----:B------:R0:W-:Y:S01]  /*8210*/  UTMACMDFLUSH ;  /* 0x00000000000079b7 */ /* 0x0001e20000000000 */
[----:B-1----:R-:W-:Y:S04]  /*8220*/  DEPBAR.LE SB0, 0x1 ;  /* 0x000080400000791a */ /* 0x002fe80000000000 */
.L_x_130:
[----:B------:R-:W-:Y:S05]  /*8230*/  BSYNC.RECONVERGENT B0 ;  /* 0x0000000000007941 */ /* 0x000fea0003800200 */
.L_x_129:
[----:B------:R-:W-:Y:S01]  /*8240*/  BAR.SYNC.DEFER_BLOCKING 0x1, 0x80 ;  /* 0x0042000000007b1d */ /* 0x000fe20000010000 */
[----:B------:R-:W-:Y:S04]  /*8250*/  UIADD3 UR4, UPT, UPT, UR46, 0x1, URZ ;  /* 0x000000012e047890 */ /* 0x000fe8000fffe0ff */
[----:B------:R-:W-:Y:S04]  /*8260*/  UISETP.NE.AND UP0, UPT, UR4, 0x4, UPT ;  /* 0x000000040400788c */ /* 0x000fe8000bf05270 */
[----:B------:R-:W-:Y:S01]  /*8270*/  USEL UR45, UR4, URZ, UP0 ;  /* 0x000000ff042d7287 */ /* 0x000fe20008000000 */
[----:B------:R1:W-:Y:S01]  /*8280*/  @P6 SYNCS.ARRIVE.TRANS64.RED.A1T0 RZ, [R104+URZ], RZ ;  /* 0x000000ff68ff69a7 */ /* 0x0003e200081004ff */
[----:B------:R-:W-:Y:S01]  /*8290*/  BSSY B1, `(.L_x_131) ;  /* 0x0000017000017945 */ /* 0x000fe20003800000 */
[----:B------:R-:W4:Y:S02]  /*82a0*/  @P6 SYNCS.PHASECHK.TRANS64.TRYWAIT P0, [R62+URZ+0x80], R61 ;  /* 0x0000803d3e0065a7 */ /* 0x000f2400080011ff */
[----:B----4-:R-:W-:Y:S01]  /*82b0*/  @P6 SEL R46, RZ, 0x1, !P0 ;  /* 0x00000001ff2e6807 */ /* 0x010fe20004000000 */
[----:B-1----:R-:W-:Y:S06]  /*82c0*/  @!P6 BRA `(.L_x_132) ;  /* 0x00000000004ce947 */ /* 0x002fec0003800000 */
        /* <DEDUP_REMOVED lines=9> */
[----:B------:R-:W-:Y:S04]  /*8360*/  SHF.L.U32 R5, R91, 0x1f, RZ ;  /* 0x0000001f5b057819 */ /* 0x000fe800000006ff */
[----:B------:R-:W1:Y:S02]  /*8370*/  SYNCS.PHASECHK.TRANS64.TRYWAIT P0, [R62+URZ+0x80], R5 ;  /* 0x000080053e0075a7 */ /* 0x000e6400080011ff */
[----:B-1----:R-:W-:Y:S05]  /*8380*/  @!P0 BRA `(.L_x_135) ;  /* 0x0000002800248947 */ /* 0x002fea0003800000 */
.L_x_134:
[----:B------:R-:W-:Y:S05]  /*8390*/  BSYNC B0 ;  /* 0x0000000000007941 */ /* 0x000fea0003800000 */
.L_x_133:
[----:B------:R-:W-:Y:S02]  /*83a0*/  ISETP.NE.AND P0, PT, R60, RZ, PT ;  /* 0x000000ff3c00720c */ /* 0x000fe40003f05270 */
[----:B------:R-:W-:Y:S11]  /*83b0*/  IADD3 R47, PT, PT, R47, 0x1, RZ ;  /* 0x000000012f2f7810 */ /* 0x000ff60007ffe0ff */
[----:B------:R4:W1:Y:S04]  /*83c0*/  @P0 LDS.128 R48, [R4] ;  /* 0x0000000004300984 */ /* 0x0008680000000c00 */
[----:B------:R4:W1:Y:S04]  /*83d0*/  @P0 LDS.128 R56, [R3+0x10] ;  /* 0x0000100003380984 */ /* 0x0008680000000c00 */
[----:B------:R4:W1:Y:S04]  /*83e0*/  @P0 LDS.128 R64, [R2+0x20] ;  /* 0x0000200002400984 */ /* 0x0008680000000c00 */
[----:B------:R4:W1:Y:S02]  /*83f0*/  @P0 LDS.128 R72, [R0+0x30] ;  /* 0x0000300000480984 */ /* 0x0008640000000c00 */
.L_x_132:
[----:B------:R-:W-:Y:S05]  /*8400*/  BSYNC B1 ;  /* 0x0000000000017941 */ /* 0x000fea0003800000 */
.L_x_131:
[----:B----4-:R-:W-:Y:S05]  /*8410*/  VIADD R0, R39, 0x40 ;  /* 0x0000004027007836 */ /* 0x010fea0000000000 */
[----:B------:R-:W-:Y:S04]  /*8420*/  SHF.R.U32.HI R0, RZ, 0x15, R0 ;  /* 0x00000015ff007819 */ /* 0x000fe80000011600 */
[----:B------:R-:W-:Y:S11]  /*8430*/  LOP3.LUT P0, RZ, R0, 0x3, R81, 0x48, !PT ;  /* 0x0000000300ff7812 */ /* 0x000ff60007804851 */
[----:B------:R-:W-:Y:S02]  /*8440*/  @!UPT UIADD3 URZ, UPT, UPT, URZ, URZ, URZ ;  /* 0x000000fffffff290 */ /* 0x000fe4000fffe0ff */
[----:B------:R-:W-:Y:S05]  /*8450*/  @!P0 BRA `(.L_x_136) ;  /* 0x0000000000408947 */ /* 0x000fea0003800000 */
[----:B------:R-:W1:Y:S01]  /*8460*/  LDCU.64 UR8, c[0x4][0x70] ;  /* 0x01000e00ff0877ac */ /* 0x000e620008000a00 */
[----:B------:R-:W-:Y:S01]  /*8470*/  MOV R3, 0x0 ;  /* 0x0000000000037802 */ /* 0x000fe20000000f00 */
[----:B------:R-:W-:Y:S02]  /*8480*/  HFMA2 R12, -RZ, RZ, 0, 5.9604644775390625e-08 ;  /* 0x00000001ff0c7431 */ /* 0x000fe400000001ff */
[----:B------:R-:W-:Y:S02]  /*8490*/  IMAD.MOV.U32 R8, RZ, RZ, 0x192 ;  /* 0x00000192ff087424 */ /* 0x000fe400078e00ff */
[----:B------:R-:W-:Y:S01]  /*84a0*/  IMAD.MOV.U32 R13, RZ, RZ, RZ ;  /* 0x000000ffff0d7224 */ /* 0x000fe200078e00ff */
[----:B------:R-:W4:Y:S01]  /*84b0*/  LDCU.64 UR6, c[0x4][0x78] ;  /* 0x01000f00ff0677ac */ /* 0x000f220008000a00 */
[----:B------:R-:W2:Y:S01]  /*84c0*/  LDC.64 R2, c[0x4][R3] ;  /* 0x0100000003027b82 */ /* 0x000ea20000000a00 */
[----:B------:R-:W5:Y:S01]  /*84d0*/  LDCU.64 UR4, c[0x4][0x10] ;  /* 0x01000200ff0477ac */ /* 0x000f620008000a00 */
[----:B-1----:R-:W-:Y:S01]  /*84e0*/  MOV R5, UR9 ;  /* 0x0000000900057c02 */ /* 0x002fe20008000f00 */
[----:B------:R-:W-:Y:S01]  /*84f0*/  IMAD.U32 R4, RZ, RZ, UR8 ;  /* 0x00000008ff047e24 */ /* 0x000fe2000f8e00ff */
[----:B----4-:R-:W-:Y:S01]  /*8500*/  MOV R7, UR7 ;  /* 0x0000000700077c02 */ /* 0x010fe20008000f00 */
[----:B------:R-:W-:Y:S01]  /*8510*/  IMAD.U32 R6, RZ, RZ, UR6 ;  /* 0x00000006ff067e24 */ /* 0x000fe2000f8e00ff */
[----:B-----5:R-:W-:Y:S01]  /*8520*/  MOV R11, UR5 ;  /* 0x00000005000b7c02 */ /* 0x020fe20008000f00 */
[----:B------:R-:W-:Y:S02]  /*8530*/  IMAD.U32 R10, RZ, RZ, UR4 ;  /* 0x00000004ff0a7e24 */ /* 0x000fe4000f8e00ff */
[----:B------:R-:W-:Y:S07]  /*8540*/  LEPC R20, `(.L_x_136) ;  /* 0x000000001014794e */ /* 0x000fee0000000000 */
[----:B--23--:R-:W-:Y:S05]  /*8550*/  CALL.ABS.NOINC R2 ;  /* 0x0000000002007343 */ /* 0x00cfea0003c00000 */
.L_x_136:
[C---:B-1----:R-:W-:Y:S01]  /*8560*/  SHF.L.U32 R40, R48.reuse, 0x10, RZ ;  /* 0x0000001030287819 */ /* 0x042fe200000006ff */
[----:B------:R-:W-:Y:S05]  /*8570*/  WARPSYNC.ALL ;  /* 0x0000000000007948 */ /* 0x000fea0003800000 */
[----:B------:R-:W-:Y:S01]  /*8580*/  R2UR UR4, R39 ;  /* 0x00000000270472ca */ /* 0x000fe200000e0000 */
[----:B------:R-:W-:Y:S01]  /*8590*/  BSSY.RECONVERGENT B0, `(.L_x_137) ;  /* 0x000008f000007945 */ /* 0x000fe20003800200 */
[----:B------:R-:W-:Y:S02]  /*85a0*/  LOP3.LUT R43, R48, 0xffff0000, RZ, 0xc0, !PT ;  /* 0xffff0000302b7812 */ /* 0x000fe400078ec0ff */
[----:B------:R-:W-:Y:S02]  /*85b0*/  SHF.L.U32 R42, R49, 0x10, RZ ;  /* 0x00000010312a7819 */ /* 0x000fe400000006ff */
[C---:B------:R-:W-:Y:S02]  /*85c0*/  SHF.L.U32 R45, R51.reuse, 0x10, RZ ;  /* 0x00000010332d7819 */ /* 0x040fe400000006ff */
[----:B------:R-:W-:Y:S02]  /*85d0*/  LOP3.LUT R44, R51, 0xffff0000, RZ, 0xc0, !PT ;  /* 0xffff0000332c7812 */ /* 0x000fe400078ec0ff */
[----:B------:R-:W-:Y:S02]  /*85e0*/  ISETP.NE.AND P6, PT, R97, RZ, PT ;  /* 0x000000ff6100720c */ /* 0x000fe40003fc5270 */
[----:B------:R-:W-:Y:S01]  /*85f0*/  ISETP.NE.AND P0, PT, R96, RZ, PT ;  /* 0x000000ff6000720c */ /* 0x000fe20003f05270 */
[----:B------:R-:W1:Y:S01]  /*8600*/  LDTM.x32 R4, tmem[UR4+0x40] ;  /* 0x00004004000479ee */ /* 0x000e6200082c0000 */
[----:B------:R-:W-:Y:S09]  /*8610*/  MOV R61, UR45 ;  /* 0x0000002d003d7c02 */ /* 0x000ff20008000f00 */
[----:B------:R-:W-:Y:S02]  /*8620*/  @P6 LEA R61, R61, UR44, 0x3 ;  /* 0x0000002c3d3d6c11 */ /* 0x000fe4000f8e18ff */
[----:B------:R-:W-:Y:S02]  /*8630*/  @P6 SHF.L.U32 R104, R91, 0x1f, RZ ;  /* 0x0000001f5b686819 */ /* 0x000fe400000006ff */
[----:B------:R-:W-:Y:S02]  /*8640*/  @P6 IADD3 R62, PT, PT, R61, 0xa0, RZ ;  /* 0x000000a03d3e6810 */ /* 0x000fe40007ffe0ff */
[----:B------:R-:W-:Y:S02]  /*8650*/  LEA R61, R47, UR44, 0x3 ;  /* 0x0000002c2f3d7c11 */ /* 0x000fe4000f8e18ff */
[----:B------:R-:W-:Y:S01]  /*8660*/  @P6 PRMT R62, R99, 0x654, R62 ;  /* 0x00000654633e6816 */ /* 0x000fe2000000003e */
[C---:B-1----:R-:W-:Y:S01]  /*8670*/  FMUL R0, R38.reuse, R4 ;  /* 0x0000000426007220 */ /* 0x042fe20000400000 */
[C---:B------:R-:W-:Y:S01]  /*8680*/  FMUL R2, R38.reuse, R5 ;  /* 0x0000000526027220 */ /* 0x040fe20000400000 */
[C---:B------:R-:W-:Y:S01]  /*8690*/  FMUL R3, R38.reuse, R6 ;  /* 0x0000000626037220 */ /* 0x040fe20000400000 */
        /* <DEDUP_REMOVED lines=8> */
[----:B---3--:R-:W-:Y:S01]  /*8720*/  F2FP.BF16.F32.PACK_AB R68, R2, R0 ;  /* 0x000000000244723e */ /* 0x008fe200000010ff */
[----:B------:R-:W-:Y:S01]  /*8730*/  FMUL R5, R38, R9 ;  /* 0x0000000926057220 */ /* 0x000fe20000400000 */
[C---:B------:R-:W-:Y:S01]  /*8740*/  FFMA R7, R41.reuse, R40, R7 ;  /* 0x0000002829077223 */ /* 0x040fe20000000007 */
[----:B------:R-:W-:Y:S01]  /*8750*/  SHF.L.U32 R40, R56, 0x10, RZ ;  /* 0x0000001038287819 */ /* 0x000fe200000006ff */
[C---:B------:R-:W-:Y:S01]  /*8760*/  FMUL R6, R38.reuse, R10 ;  /* 0x0000000a26067220 */ /* 0x040fe20000400000 */
[C---:B------:R-:W-:Y:S01]  /*8770*/  FMUL R11, R38.reuse, R11 ;  /* 0x0000000b260b7220 */ /* 0x040fe20000400000 */
[----:B------:R-:W-:Y:S01]  /*8780*/  FFMA R4, R41, R43, R4 ;  /* 0x0000002b29047223 */ /* 0x000fe20000000004 */
[----:B------:R-:W-:Y:S01]  /*8790*/  SHF.L.U32 R43, R57, 0x10, RZ ;  /* 0x00000010392b7819 */ /* 0x000fe200000006ff */
[----:B------:R-:W-:Y:S01]  /*87a0*/  FMUL R8, R38, R12 ;  /* 0x0000000c26087220 */ /* 0x000fe20000400000 */
[----:B------:R-:W-:Y:S01]  /*87b0*/  F2FP.BF16.F32.PACK_AB R69, R7, R3 ;  /* 0x000000030745723e */ /* 0x000fe200000010ff */
[C---:B------:R-:W-:Y:S01]  /*87c0*/  FFMA R5, R41.reuse, R42, R5 ;  /* 0x0000002a29057223 */ /* 0x040fe20000000005 */
[----:B------:R-:W-:Y:S01]  /*87d0*/  LOP3.LUT R42, R56, 0xffff0000, RZ, 0xc0, !PT ;  /* 0xffff0000382a7812 */ /* 0x000fe200078ec0ff */
[----:B------:R-:W-:Y:S01]  /*87e0*/  FFMA R6, R41, R45, R6 ;  /* 0x0000002d29067223 */ /* 0x000fe20000000006 */
[----:B------:R-:W-:Y:S01]  /*87f0*/  SHF.L.U32 R45, R65, 0x10, RZ ;  /* 0x00000010412d7819 */ /* 0x000fe200000006ff */
[----:B------:R-:W-:Y:S01]  /*8800*/  FFMA R11, R41, R44, R11 ;  /* 0x0000002c290b7223 */ /* 0x000fe2000000000b */
[----:B------:R-:W-:Y:S01]  /*8810*/  F2FP.BF16.F32.PACK_AB R70, R5, R4 ;  /* 0x000000040546723e */ /* 0x000fe200000010ff */
[----:B------:R-:W-:Y:S01]  /*8820*/  FFMA R8, R41, R40, R8 ;  /* 0x0000002829087223 */ /* 0x000fe20000000008 */
[----:B------:R-:W-:Y:S01]  /*8830*/  LOP3.LUT R40, R57, 0xffff0000, RZ, 0xc0, !PT ;  /* 0xffff000039287812 */ /* 0x000fe200078ec0ff */
[C---:B------:R-:W-:Y:S01]  /*8840*/  FMUL R9, R38.reuse, R13 ;  /* 0x0000000d26097220 */ /* 0x040fe20000400000 */
[----:B------:R-:W-:Y:S01]  /*8850*/  F2FP.BF16.F32.PACK_AB R71, R11, R6 ;  /* 0x000000060b47723e */ /* 0x000fe200000010ff */
[C---:B------:R-:W-:Y:S01]  /*8860*/  FMUL R10, R38.reuse, R14 ;  /* 0x0000000e260a7220 */ /* 0x040fe20000400000 */
[----:B------:R-:W-:Y:S01]  /*8870*/  LOP3.LUT R44, R75, 0xffff0000, RZ, 0xc0, !PT ;  /* 0xffff00004b2c7812 */ /* 0x000fe200078ec0ff */
[----:B------:R-:W-:Y:S01]  /*8880*/  FMUL R15, R38, R15 ;  /* 0x0000000f260f7220 */ /* 0x000fe20000400000 */
        /* <DEDUP_REMOVED lines=8> */
[----:B------:R-:W-:Y:S01]  /*8910*/  FMUL R13, R38, R17 ;  /* 0x00000011260d7220 */ /* 0x000fe20000400000 */
[----:B------:R-:W-:Y:S01]  /*8920*/  F2FP.BF16.F32.PACK_AB R53, R15, R10 ;  /* 0x0000000a0f35723e */ /* 0x000fe200000010ff */
[C---:B------:R-:W-:Y:S01]  /*8930*/  FFMA R12, R41.reuse, R42, R12 ;  /* 0x0000002a290c7223 */ /* 0x040fe2000000000c */
[----:B------:R-:W-:Y:S01]  /*8940*/  LOP3.LUT R42, R64, 0xffff0000, RZ, 0xc0, !PT ;  /* 0xffff0000402a7812 */ /* 0x000fe200078ec0ff */
[C---:B------:R-:W-:Y:S01]  /*8950*/  FMUL R14, R38.reuse, R18 ;  /* 0x00000012260e7220 */ /* 0x040fe20000400000 */
[----:B------:R-:W-:Y:S01]  /*8960*/  FFMA R13, R41, R40, R13 ;  /* 0x00000028290d7223 */ /* 0x000fe2000000000d */
[----:B------:R-:W-:Y:S01]  /*8970*/  LOP3.LUT R40, R59, 0xffff0000, RZ, 0xc0, !PT ;  /* 0xffff00003b287812 */ /* 0x000fe200078ec0ff */
[----:B------:R1:W-:Y:S01]  /*8980*/  STS.128 [R94+0x4000], R68 ;  /* 0x004000445e007388 */ /* 0x0003e20000000c00 */
[----:B------:R-:W-:Y:S01]  /*8990*/  FMUL R19, R38, R19 ;  /* 0x0000001326137220 */ /* 0x000fe20000400000 */
[----:B------:R-:W-:Y:S01]  /*89a0*/  FFMA R14, R41, R43, R14 ;  /* 0x0000002b290e7223 */ /* 0x000fe2000000000e */
[----:B------:R-:W-:Y:S01]  /*89b0*/  SHF.L.U32 R43, R64, 0x10, RZ ;  /* 0x00000010402b7819 */ /* 0x000fe200000006ff */
[C---:B------:R-:W-:Y:S01]  /*89c0*/  FMUL R16, R38.reuse, R20 ;  /* 0x0000001426107220 */ /* 0x040fe20000400000 */
        /* <DEDUP_REMOVED lines=18> */
[C---:B------:R-:W-:Y:S01]  /*8af0*/  FMUL R22, R38.reuse, R26 ;  /* 0x0000001a26167220 */ /* 0x040fe20000400000 */
[----:B------:R-:W-:Y:S01]  /*8b00*/  FMUL R27, R38, R27 ;  /* 0x0000001b261b7220 */ /* 0x000fe20000400000 */
[----:B------:R-:W-:Y:S01]  /*8b10*/  FFMA R20, R41, R43, R20 ;  /* 0x0000002b29147223 */ /* 0x000fe20000000014 */
[----:B------:R-:W-:Y:S01]  /*8b20*/  SHF.L.U32 R43, R73, 0x10, RZ ;  /* 0x00000010492b7819 */ /* 0x000fe200000006ff */
[C---:B------:R-:W-:Y:S01]  /*8b30*/  FFMA R21, R41.reuse, R40, R21 ;  /* 0x0000002829157223 */ /* 0x040fe20000000015 */
[C---:B------:R-:W-:Y:S01]  /*8b40*/  FFMA R22, R41.reuse, R45, R22 ;  /* 0x0000002d29167223 */ /* 0x040fe20000000016 */
[C---:B------:R-:W-:Y:S01]  /*8b50*/  FFMA R27, R41.reuse, R42, R27 ;  /* 0x0000002a291b7223 */ /* 0x040fe2000000001b */
[----:B------:R-:W-:Y:S01]  /*8b60*/  SHF.L.U32 R40, R72, 0x10, RZ ;  /* 0x0000001048287819 */ /* 0x000fe200000006ff */
[----:B------:R-:W-:Y:S01]  /*8b70*/  FMUL R24, R38, R28 ;  /* 0x0000001c26187220 */ /* 0x000fe20000400000 */
[----:B------:R-:W-:Y:S01]  /*8b80*/  LOP3.LUT R42, R72, 0xffff0000, RZ, 0xc0, !PT ;  /* 0xffff0000482a7812 */ /* 0x000fe200078ec0ff */
[C---:B------:R-:W-:Y:S01]  /*8b90*/  FMUL R25, R38.reuse, R29 ;  /* 0x0000001d26197220 */ /* 0x040fe20000400000 */
[C---:B------:R-:W-:Y:S01]  /*8ba0*/  FMUL R26, R38.reuse, R30 ;  /* 0x0000001e261a7220 */ /* 0x040fe20000400000 */
[----:B------:R-:W-:Y:S01]  /*8bb0*/  FFMA R24, R41, R40, R24 ;  /* 0x0000002829187223 */ /* 0x000fe20000000018 */
[----:B------:R-:W-:Y:S01]  /*8bc0*/  LOP3.LUT R40, R73, 0xffff0000, RZ, 0xc0, !PT ;  /* 0xffff000049287812 */ /* 0x000fe200078ec0ff */
[C---:B------:R-:W-:Y:S01]  /*8bd0*/  FFMA R25, R41.reuse, R42, R25 ;  /* 0x0000002a29197223 */ /* 0x040fe20000000019 */
        /* <DEDUP_REMOVED lines=42> */
.L_x_138:
[----:B------:R-:W-:Y:S05]  /*8e80*/  BSYNC.RECONVERGENT B0 ;  /* 0x0000000000007941 */ /* 0x000fea0003800200 */
.L_x_137:
        /* <DEDUP_REMOVED lines=21> */
.L_x_142:
[----:B------:R-:W-:Y:S05]  /*8fe0*/  BSYNC B0 ;  /* 0x0000000000007941 */ /* 0x000fea0003800000 */
.L_x_141:
[----:B------:R-:W-:Y:S11]  /*8ff0*/  ISETP.NE.AND P0, PT, R60, RZ, PT ;  /* 0x000000ff3c00720c */ /* 0x000ff60003f05270 */
[----:B------:R-:W-:Y:S02]  /*9000*/  @!UPT UIADD3 URZ, UPT, UPT, URZ, URZ, URZ ;  /* 0x000000fffffff290 */ /* 0x000fe4000fffe0ff */
[----:B------:R4:W1:Y:S04]  /*9010*/  @P0 LDS.128 R48, [R3] ;  /* 0x0000000003300984 */ /* 0x0008680000000c00 */
[----:B------:R4:W1:Y:S04]  /*9020*/  @P0 LDS.128 R56, [R2+0x10] ;  /* 0x0000100002380984 */ /* 0x0008680000000c00 */
[----:B------:R4:W1:Y:S04]  /*9030*/  @P0 LDS.128 R64, [R0+0x20] ;  /* 0x0000200000400984 */ /* 0x0008680000000c00 */
[----:B------:R4:W1:Y:S02]  /*9040*/  @P0 LDS.128 R72, [R47+0x30] ;  /* 0x000030002f480984 */ /* 0x0008640000000c00 */
.L_x_140:
[----:B------:R-:W-:Y:S05]  /*9050*/  BSYNC B1 ;  /* 0x0000000000017941 */ /* 0x000fea0003800000 */
.L_x_139:
[----:B----4-:R-:W-:Y:S05]  /*9060*/  VIADD R0, R39, 0x60 ;  /* 0x0000006027007836 */ /* 0x010fea0000000000 */
[----:B------:R-:W-:Y:S04]  /*9070*/  SHF.R.U32.HI R0, RZ, 0x15, R0 ;  /* 0x00000015ff007819 */ /* 0x000fe80000011600 */
[----:B------:R-:W-:Y:S11]  /*9080*/  LOP3.LUT P0, RZ, R0, 0x3, R81, 0x48, !PT ;  /* 0x0000000300ff7812 */ /* 0x000ff60007804851 */
[----:B------:R-:W-:Y:S02]  /*9090*/  @!UPT UIADD3 URZ, UPT, UPT, URZ, URZ, URZ ;  /* 0x000000fffffff290 */ /* 0x000fe4000fffe0ff */
[----:B------:R-:W-:Y:S05]  /*90a0*/  @!P0 BRA `(.L_x_144) ;  /* 0x0000000000408947 */ /* 0x000fea0003800000 */
[----:B------:R-:W4:Y:S01]  /*90b0*/  LDCU.64 UR8, c[0x4][0x70] ;  /* 0x01000e00ff0877ac */ /* 0x000f220008000a00 */
[----:B------:R-:W-:Y:S01]  /*90c0*/  MOV R3, 0x0 ;  /* 0x0000000000037802 */ /* 0x000fe20000000f00 */
[----:B------:R-:W-:Y:S02]  /*90d0*/  HFMA2 R12, -RZ, RZ, 0, 5.9604644775390625e-08 ;  /* 0x00000001ff0c7431 */ /* 0x000fe400000001ff */
[----:B------:R-:W-:Y:S02]  /*90e0*/  IMAD.MOV.U32 R8, RZ, RZ, 0x192 ;  /* 0x00000192ff087424 */ /* 0x000fe400078e00ff */
[----:B------:R-:W-:Y:S01]  /*90f0*/  IMAD.MOV.U32 R13, RZ, RZ, RZ ;  /* 0x000000ffff0d7224 */ /* 0x000fe200078e00ff */
[----:B------:R-:W5:Y:S01]  /*9100*/  LDCU.64 UR6, c[0x4][0x78] ;  /* 0x01000f00ff0677ac */ /* 0x000f620008000a00 */
[----:B------:R-:W2:Y:S01]  /*9110*/  LDC.64 R2, c[0x4][R3] ;  /* 0x0100000003027b82 */ /* 0x000ea20000000a00 */
[----:B------:R-:W3:Y:S01]  /*9120*/  LDCU.64 UR4, c[0x4][0x10] ;  /* 0x01000200ff0477ac */ /* 0x000ee20008000a00 */
[----:B----4-:R-:W-:Y:S01]  /*9130*/  MOV R5, UR9 ;  /* 0x0000000900057c02 */ /* 0x010fe20008000f00 */
[----:B-1----:R-:W-:Y:S01]  /*9140*/  IMAD.U32 R4, RZ, RZ, UR8 ;  /* 0x00000008ff047e24 */ /* 0x002fe2000f8e00ff */
[----:B-----5:R-:W-:Y:S01]  /*9150*/  MOV R7, UR7 ;  /* 0x0000000700077c02 */ /* 0x020fe20008000f00 */
[----:B------:R-:W-:Y:S01]  /*9160*/  IMAD.U32 R6, RZ, RZ, UR6 ;  /* 0x00000006ff067e24 */ /* 0x000fe2000f8e00ff */
[----:B---3--:R-:W-:Y:S01]  /*9170*/  MOV R11, UR5 ;  /* 0x00000005000b7c02 */ /* 0x008fe20008000f00 */
[----:B------:R-:W-:Y:S02]  /*9180*/  IMAD.U32 R10, RZ, RZ, UR4 ;  /* 0x00000004ff0a7e24 */ /* 0x000fe4000f8e00ff */
[----:B------:R-:W-:Y:S07]  /*9190*/  LEPC R20, `(.L_x_144) ;  /* 0x000000001014794e */ /* 0x000fee0000000000 */
[----:B--2---:R-:W-:Y:S05]  /*91a0*/  CALL.ABS.NOINC R2 ;  /* 0x0000000002007343 */ /* 0x004fea0003c00000 */
.L_x_144:
[----:B------:R-:W-:Y:S01]  /*91b0*/  ISETP.NE.AND P0, PT, R96, RZ, PT ;  /* 0x000000ff6000720c */ /* 0x000fe20003f05270 */
[----:B------:R-:W-:Y:S05]  /*91c0*/  WARPSYNC.ALL ;  /* 0x0000000000007948 */ /* 0x000fea0003800000 */
[----:B------:R-:W-:Y:S01]  /*91d0*/  R2UR UR4, R39 ;  /* 0x00000000270472ca */ /* 0x000fe200000e0000 */
[----:B------:R-:W-:Y:S01]  /*91e0*/  BSSY.RECONVERGENT B0, `(.L_x_145) ;  /* 0x000008c000007945 */ /* 0x000fe20003800200 */
[C---:B-1----:R-:W-:Y:S02]  /*91f0*/  SHF.L.U32 R40, R48.reuse, 0x10, RZ ;  /* 0x0000001030287819 */ /* 0x042fe400000006ff */
[----:B------:R-:W-:Y:S02]  /*9200*/  LOP3.LUT R42, R48, 0xffff0000, RZ, 0xc0, !PT ;  /* 0xffff0000302a7812 */ /* 0x000fe400078ec0ff */
[C---:B------:R-:W-:Y:S02]  /*9210*/  SHF.L.U32 R43, R49.reuse, 0x10, RZ ;  /* 0x00000010312b7819 */ /* 0x040fe400000006ff */
[----:B------:R-:W-:Y:S02]  /*9220*/  LOP3.LUT R44, R49, 0xffff0000, RZ, 0xc0, !PT ;  /* 0xffff0000312c7812 */ /* 0x000fe400078ec0ff */
[C---:B------:R-:W-:Y:S02]  /*9230*/  SHF.L.U32 R45, R50.reuse, 0x10, RZ ;  /* 0x00000010322d7819 */ /* 0x040fe400000006ff */
[----:B------:R-:W-:Y:S01]  /*9240*/  LOP3.LUT R46, R50, 0xffff0000, RZ, 0xc0, !PT ;  /* 0xffff0000322e7812 */ /* 0x000fe200078ec0ff */
[----:B------:R-:W1:Y:S01]  /*9250*/  LDTM.x32 R4, tmem[UR4+0x60] ;  /* 0x00006004000479ee */ /* 0x000e6200082c0000 */
[C---:B------:R-:W-:Y:S01]  /*9260*/  SHF.L.U32 R47, R51.reuse, 0x10, RZ ;  /* 0x00000010332f7819 */ /* 0x040fe200000006ff */
[----:B------:R-:W-:Y:S01]  /*9270*/  NOP ;  /* 0x0000000000007918 */ /* 0x000fe20000000000 */
[----:B------:R-:W-:Y:S02]  /*9280*/  LOP3.LUT R48, R51, 0xffff0000, RZ, 0xc0, !PT ;  /* 0xffff000033307812 */ /* 0x000fe400078ec0ff */
[C---:B------:R-:W-:Y:S02]  /*9290*/  SHF.L.U32 R49, R56.reuse, 0x10, RZ ;  /* 0x0000001038317819 */ /* 0x040fe400000006ff */
[----:B------:R-:W-:Y:S02]  /*92a0*/  LOP3.LUT R51, R56, 0xffff0000, RZ, 0xc0, !PT ;  /* 0xffff000038337812 */ /* 0x000fe400078ec0ff */
[C---:B------:R-:W-:Y:S02]  /*92b0*/  SHF.L.U32 R50, R57.reuse, 0x10, RZ ;  /* 0x0000001039327819 */ /* 0x040fe400000006ff */
[----:B---3--:R-:W-:Y:S02]  /*92c0*/  LOP3.LUT R52, R57, 0xffff0000, RZ, 0xc0, !PT ;  /* 0xffff000039347812 */ /* 0x008fe400078ec0ff */
[C---:B------:R-:W-:Y:S02]  /*92d0*/  SHF.L.U32 R53, R58.reuse, 0x10, RZ ;  /* 0x000000103a357819 */ /* 0x040fe400000006ff */
[----:B------:R-:W-:Y:S02]  /*92e0*/  LOP3.LUT R54, R58, 0xffff0000, RZ, 0xc0, !PT ;  /* 0xffff00003a367812 */ /* 0x000fe400078ec0ff */
[C---:B------:R-:W-:Y:S02]  /*92f0*/  SHF.L.U32 R55, R59.reuse, 0x10, RZ ;  /* 0x000000103b377819 */ /* 0x040fe400000006ff */
[----:B------:R-:W-:Y:S02]  /*9300*/  IADD3 R98, PT, PT, R98, 0x110, RZ ;  /* 0x0000011062627810 */ /* 0x000fe40007ffe0ff */
[----:B------:R-:W-:Y:S02]  /*9310*/  LOP3.LUT R56, R59, 0xffff0000, RZ, 0xc0, !PT ;  /* 0xffff00003b387812 */ /* 0x000fe400078ec0ff */
[----:B------:R-:W-:Y:S01]  /*9320*/  SHF.L.U32 R57, R64, 0x10, RZ ;  /* 0x0000001040397819 */ /* 0x000fe200000006ff */
[----:B-1----:R-:W-:Y:S01]  /*9330*/  FMUL R4, R38, R4 ;  /* 0x0000000426047220 */ /* 0x002fe20000400000 */
[----:B------:R-:W-:Y:S01]  /*9340*/  LOP3.LUT R58, R64, 0xffff0000, RZ, 0xc0, !PT ;  /* 0xffff0000403a7812 */ /* 0x000fe200078ec0ff */
[----:B------:R-:W-:Y:S01]  /*9350*/  FMUL R5, R38, R5 ;  /* 0x0000000526057220 */ /* 0x000fe20000400000 */
[----:B------:R-:W-:Y:S01]  /*9360*/  LOP3.LUT R98, R98, 0xfefffff8, RZ, 0xc0, !PT ;  /* 0xfefffff862627812 */ /* 0x000fe200078ec0ff */
[C---:B------:R-:W-:Y:S01]  /*9370*/  FFMA R4, R41.reuse, R40, R4 ;  /* 0x0000002829047223 */ /* 0x040fe20000000004 */
[C---:B------:R-:W-:Y:S01]  /*9380*/  FMUL R6, R38.reuse, R6 ;  /* 0x0000000626067220 */ /* 0x040fe20000400000 */
[----:B------:R-:W-:Y:S01]  /*9390*/  FFMA R5, R41, R42, R5 ;  /* 0x0000002a29057223 */ /* 0x000fe20000000005 */
[----:B------:R-:W-:Y:S01]  /*93a0*/  SHF.L.U32 R59, R65, 0x10, RZ ;  /* 0x00000010413b7819 */ /* 0x000fe200000006ff */
[----:B------:R1:W-:Y:S01]  /*93b0*/  SYNCS.ARRIVE.TRANS64.RED.A1T0 RZ, [R98+URZ], RZ ;  /* 0x000000ff62ff79a7 */ /* 0x0003e200081004ff */
[----:B------:R-:W-:Y:S01]  /*93c0*/  FFMA R6, R41, R43, R6 ;  /* 0x0000002b29067223 */ /* 0x000fe20000000006 */
[C---:B------:R-:W-:Y:S01]  /*93d0*/  FMUL R7, R38.reuse, R7 ;  /* 0x0000000726077220 */ /* 0x040fe20000400000 */
[----:B------:R-:W-:Y:S01]  /*93e0*/  F2FP.BF16.F32.PACK_AB R100, R5, R4 ;  /* 0x000000040564723e */ /* 0x000fe200000010ff */
[C---:B------:R-:W-:Y:S01]  /*93f0*/  FMUL R8, R38.reuse, R8 ;  /* 0x0000000826087220 */ /* 0x040fe20000400000 */
[----:B------:R-:W-:Y:S01]  /*9400*/  FMUL R9, R38, R9 ;  /* 0x0000000926097220 */ /* 0x000fe20000400000 */
[----:B------:R-:W-:Y:S01]  /*9410*/  LOP3.LUT R60, R65, 0xffff0000, RZ, 0xc0, !PT ;  /* 0xffff0000413c7812 */ /* 0x000fe200078ec0ff */
[C---:B------:R-:W-:Y:S01]  /*9420*/  FFMA R7, R41.reuse, R44, R7 ;  /* 0x0000002c29077223 */ /* 0x040fe20000000007 */
[C---:B------:R-:W-:Y:S01]  /*9430*/  FFMA R8, R41.reuse, R45, R8 ;  /* 0x0000002d29087223 */ /* 0x040fe20000000008 */
[----:B------:R-:W-:Y:S01]  /*9440*/  SHF.L.U32 R61, R66, 0x10, RZ ;  /* 0x00000010423d7819 */ /* 0x000fe200000006ff */
[----:B------:R-:W-:Y:S01]  /*9450*/  FFMA R9, R41, R46, R9 ;  /* 0x0000002e29097223 */ /* 0x000fe20000000009 */
[C---:B------:R-:W-:Y:S01]  /*9460*/  FMUL R10, R38.reuse, R10 ;  /* 0x0000000a260a7220 */ /* 0x040fe20000400000 */
[----:B------:R-:W-:Y:S01]  /*9470*/  F2FP.BF16.F32.PACK_AB R101, R7, R6 ;  /* 0x000000060765723e */ /* 0x000fe200000010ff */
[C---:B------:R-:W-:Y:S01]  /*9480*/  FMUL R11, R38.reuse, R11 ;  /* 0x0000000b260b7220 */ /* 0x040fe20000400000 */
[----:B------:R-:W-:Y:S01]  /*9490*/  FMUL R0, R38, R12 ;  /* 0x0000000c26007220 */ /* 0x000fe20000400000 */
[----:B------:R-:W-:Y:S01]  /*94a0*/  F2FP.BF16.F32.PACK_AB R102, R9, R8 ;  /* 0x000000080966723e */ /* 0x000fe200000010ff */
[C---:B------:R-:W-:Y:S01]  /*94b0*/  FFMA R10, R41.reuse, R47, R10 ;  /* 0x0000002f290a7223 */ /* 0x040fe2000000000a */
[C---:B------:R-:W-:Y:S01]  /*94c0*/  FFMA R11, R41.reuse, R48, R11 ;  /* 0x00000030290b7223 */ /* 0x040fe2000000000b */
[----:B------:R-:W-:Y:S01]  /*94d0*/  LOP3.LUT R62, R66, 0xffff0000, RZ, 0xc0, !PT ;  /* 0xffff0000423e7812 */ /* 0x000fe200078ec0ff */
[----:B------:R-:W-:Y:S01]  /*94e0*/  FFMA R0, R41, R49, R0 ;  /* 0x0000003129007223 */ /* 0x000fe20000000000 */
[C---:B------:R-:W-:Y:S01]  /*94f0*/  FMUL R2, R38.reuse, R13 ;  /* 0x0000000d26027220 */ /* 0x040fe20000400000 */
[----:B------:R-:W-:Y:S01]  /*9500*/  SHF.L.U32 R63, R67, 0x10, RZ ;  /* 0x00000010433f7819 */ /* 0x000fe200000006ff */
[C---:B------:R-:W-:Y:S01]  /*9510*/  FMUL R3, R38.reuse, R14 ;  /* 0x0000000e26037220 */ /* 0x040fe20000400000 */
[----:B------:R-:W-:Y:S01]  /*9520*/  F2FP.BF16.F32.PACK_AB R103, R11, R10 ;  /* 0x0000000a0b67723e */ /* 0x000fe200000010ff */
[----:B------:R-:W-:Y:S01]  /*9530*/  FFMA R2, R41, R51, R2 ;  /* 0x0000003329027223 */ /* 0x000fe20000000002 */
[C---:B------:R-:W-:Y:S01]  /*9540*/  FMUL R15, R38.reuse, R15 ;  /* 0x0000000f260f7220 */ /* 0x040fe20000400000 */
[C---:B------:R-:W-:Y:S01]  /*9550*/  FMUL R12, R38.reuse, R16 ;  /* 0x00000010260c7220 */ /* 0x040fe20000400000 */
[----:B------:R-:W-:Y:S01]  /*9560*/  FMUL R13, R38, R17 ;  /* 0x00000011260d7220 */ /* 0x000fe20000400000 */
[----:B------:R1:W-:Y:S01]  /*9570*/  STS.128 [R94+0x6000], R100 ;  /* 0x006000645e007388 */ /* 0x0003e20000000c00 */
[----:B------:R-:W-:Y:S01]  /*9580*/  LOP3.LUT R64, R67, 0xffff0000, RZ, 0xc0, !PT ;  /* 0xffff000043407812 */ /* 0x000fe200078ec0ff */
[C---:B------:R-:W-:Y:S01]  /*9590*/  FFMA R3, R41.reuse, R50, R3 ;  /* 0x0000003229037223 */ /* 0x040fe20000000003 */
[----:B------:R-:W-:Y:S01]  /*95a0*/  SHF.L.U32 R65, R72, 0x10, RZ ;  /* 0x0000001048417819 */ /* 0x000fe200000006ff */
[C---:B------:R-:W-:Y:S01]  /*95b0*/  FFMA R15, R41.reuse, R52, R15 ;  /* 0x00000034290f7223 */ /* 0x040fe2000000000f */
[----:B------:R-:W-:Y:S01]  /*95c0*/  F2FP.BF16.F32.PACK_AB R104, R2, R0 ;  /* 0x000000000268723e */ /* 0x000fe200000010ff */
[C---:B------:R-:W-:Y:S01]  /*95d0*/  FFMA R12, R41.reuse, R53, R12 ;  /* 0x00000035290c7223 */ /* 0x040fe2000000000c */
[C---:B------:R-:W-:Y:S01]  /*95e0*/  FFMA R13, R41.reuse, R54, R13 ;  /* 0x00000036290d7223 */ /* 0x040fe2000000000d */
[C---:B------:R-:W-:Y:S01]  /*95f0*/  FMUL R14, R38.reuse, R18 ;  /* 0x00000012260e7220 */ /* 0x040fe20000400000 */
[C---:B------:R-:W-:Y:S01]  /*9600*/  FMUL R19, R38.reuse, R19 ;  /* 0x0000001326137220 */ /* 0x040fe20000400000 */
[C---:B------:R-:W-:Y:S01]  /*9610*/  FMUL R16, R38.reuse, R20 ;  /* 0x0000001426107220 */ /* 0x040fe20000400000 */
[C---:B------:R-:W-:Y:S01]  /*9620*/  FMUL R17, R38.reuse, R21 ;  /* 0x0000001526117220 */ /* 0x040fe20000400000 */
[C---:B------:R-:W-:Y:S01]  /*9630*/  FFMA R14, R41.reuse, R55, R14 ;  /* 0x00000037290e7223 */ /* 0x040fe2000000000e */
        /* <DEDUP_REMOVED lines=9> */
[----:B------:R-:W-:Y:S01]  /*96d0*/  FFMA R23, R41, R60, R23 ;  /* 0x0000003c29177223 */ /* 0x000fe20000000017 */
[C---:B------:R-:W-:Y:S01]  /*96e0*/  FMUL R27, R38.reuse, R27 ;  /* 0x0000001b261b7220 */ /* 0x040fe20000400000 */
[----:B------:R-:W-:Y:S01]  /*96f0*/  F2FP.BF16.F32.PACK_AB R105, R15, R3 ;  /* 0x000000030f69723e */ /* 0x000fe200000010ff */
[----:B------:R-:W-:Y:S01]  /*9700*/  FFMA R20, R41, R61, R20 ;  /* 0x0000003d29147223 */ /* 0x000fe20000000014 */
[----:B------:R-:W-:Y:S01]  /*9710*/  F2FP.BF16.F32.PACK_AB R106, R13, R12 ;  /* 0x0000000c0d6a723e */ /* 0x000fe200000010ff */
[----:B------:R-:W-:Y:S01]  /*9720*/  FMUL R24, R38, R28 ;  /* 0x0000001c26187220 */ /* 0x000fe20000400000 */
[----:B------:R-:W-:Y:S01]  /*9730*/  F2FP.BF16.F32.PACK_AB R107, R19, R14 ;  /* 0x0000000e136b723e */ /* 0x000fe200000010ff */
[----:B------:R-:W-:Y:S01]  /*9740*/  FFMA R21, R41, R62, R21 ;  /* 0x0000003e29157223 */ /* 0x000fe20000000015 */
[----:B------:R-:W-:Y:S01]  /*9750*/  LOP3.LUT R66, R72, 0xffff0000, RZ, 0xc0, !PT ;  /* 0xffff000048427812 */ /* 0x000fe200078ec0ff */
[C---:B------:R-:W-:Y:S01]  /*9760*/  FMUL R25, R38.reuse, R29 ;  /* 0x0000001d26197220 */ /* 0x040fe20000400000 */
[----:B------:R-:W-:Y:S01]  /*9770*/  SHF.L.U32 R67, R73, 0x10, RZ ;  /* 0x0000001049437819 */ /* 0x000fe200000006ff */
[----:B------:R1:W-:Y:S01]  /*9780*/  STS.128 [R93+0x6010], R104 ;  /* 0x006010685d007388 */ /* 0x0003e20000000c00 */
[----:B------:R-:W-:Y:S01]  /*9790*/  FFMA R22, R41, R63, R22 ;  /* 0x0000003f29167223 */ /* 0x000fe20000000016 */
[----:B------:R-:W-:Y:S01]  /*97a0*/  LOP3.LUT R68, R73, 0xffff0000, RZ, 0xc0, !PT ;  /* 0xffff000049447812 */ /* 0x000fe200078ec0ff */
[----:B------:R-:W-:Y:S01]  /*97b0*/  FMUL R26, R38, R30 ;  /* 0x0000001e261a7220 */ /* 0x000fe20000400000 */
[C---:B------:R-:W-:Y:S01]  /*97c0*/  FFMA R27, R41.reuse, R64, R27 ;  /* 0x00000040291b7223 */ /* 0x040fe2000000001b */
[----:B------:R-:W-:Y:S01]  /*97d0*/  SHF.L.U32 R69, R74, 0x10, RZ ;  /* 0x000000104a457819 */ /* 0x000fe200000006ff */
[----:B------:R-:W-:Y:S01]  /*97e0*/  FMUL R31, R38, R31 ;  /* 0x0000001f261f7220 */ /* 0x000fe20000400000 */
[C---:B------:R-:W-:Y:S01]  /*97f0*/  FFMA R24, R41.reuse, R65, R24 ;  /* 0x0000004129187223 */ /* 0x040fe20000000018 */
[----:B------:R-:W-:Y:S01]  /*9800*/  LOP3.LUT R70, R74, 0xffff0000, RZ, 0xc0, !PT ;  /* 0xffff00004a467812 */ /* 0x000fe200078ec0ff */
[C---:B------:R-:W-:Y:S01]  /*9810*/  FMUL R28, R38.reuse, R32 ;  /* 0x00000020261c7220 */ /* 0x040fe20000400000 */
[----:B------:R-:W-:Y:S01]  /*9820*/  FFMA R25, R41, R66, R25 ;  /* 0x0000004229197223 */ /* 0x000fe20000000019 */
[----:B------:R-:W-:Y:S01]  /*9830*/  SHF.L.U32 R71, R75, 0x10, RZ ;  /* 0x000000104b477819 */ /* 0x000fe200000006ff */
[C---:B------:R-:W-:Y:S01]  /*9840*/  FMUL R29, R38.reuse, R33 ;  /* 0x00000021261d7220 */ /* 0x040fe20000400000 */
[----:B------:R-:W-:Y:S01]  /*9850*/  FFMA R26, R41, R67, R26 ;  /* 0x00000043291a7223 */ /* 0x000fe2000000001a */
[----:B------:R-:W-:Y:S01]  /*9860*/  LOP3.LUT R72, R75, 0xffff0000, RZ, 0xc0, !PT ;  /* 0xffff00004b487812 */ /* 0x000fe200078ec0ff */
        /* <DEDUP_REMOVED lines=26> */
[----:B------:R-:W-:Y:S02]  /*9a10*/  UIADD3 UR9, UPT, UPT, UR49, 0x60, URZ ;  /* 0x0000006031097890 */ /* 0x000fe4000fffe0ff */
[----:B------:R-:W-:Y:S01]  /*9a20*/  UIADD3 UR8, UPT, UPT, UR44, 0x6200, URZ ;  /* 0x000062002c087890 */ /* 0x000fe2000fffe0ff */
[----:B------:R-:W-:Y:S01]  /*9a30*/  UMOV UR10, UR50 ;  /* 0x00000032000a7c82 */ /* 0x000fe20008000000 */
[----:B------:R-:W-:Y:S01]  /*9a40*/  UMOV UR11, UR36 ;  /* 0x00000024000b7c82 */ /* 0x000fe20008000000 */
[----:B---3--:R-:W-:Y:S04]  /*9a50*/  UIADD3 UR4, UP0, UPT, UR6, 0x680, URZ ;  /* 0x0000068006047890 */ /* 0x008fe8000ff1e0ff */
[----:B------:R-:W-:Y:S09]  /*9a60*/  UIADD3.X UR5, UPT, UPT, URZ, UR7, URZ, UP0, !UPT ;  /* 0x00000007ff057290 */ /* 0x000ff200087fe4ff */
[----:B------:R3:W-:Y:S01]  /*9a70*/  UTMASTG.3D [UR8], [UR4] ;  /* 0x00000008040073b5 */ /* 0x0007e20008010000 */
[----:B------:R0:W-:Y:S01]  /*9a80*/  UTMACMDFLUSH ;  /* 0x00000000000079b7 */ /* 0x0001e20000000000 */
[----:B---3--:R-:W-:Y:S04]  /*9a90*/  DEPBAR.LE SB0, 0x1 ;  /* 0x000080400000791a */ /* 0x008fe80000000000 */
.L_x_146:
[----:B------:R-:W-:Y:S05]  /*9aa0*/  BSYNC.RECONVERGENT B0 ;  /* 0x0000000000007941 */ /* 0x000fea0003800200 */
.L_x_145:
[----:B------:R-:W-:Y:S01]  /*9ab0*/  BAR.SYNC.DEFER_BLOCKING 0x1, 0x80 ;  /* 0x0042000000007b1d */ /* 0x000fe20000010000 */
[----:B------:R-:W-:Y:S01]  /*9ac0*/  UISETP.NE.AND UP0, UPT, UR47, -0x4, UPT ;  /* 0xfffffffc2f00788c */ /* 0x000fe2000bf05270 */
[----:B------:R-:W-:Y:S08]  /*9ad0*/  IADD3 R0, PT, PT, R36, 0x1, RZ ;  /* 0x0000000124007810 */ /* 0x000ff00007ffe0ff */
[----:B------:R-:W-:Y:S05]  /*9ae0*/  BRA.U !UP0, `(.L_x_147) ;  /* 0x0000000108247547 */ /* 0x000fea000b800000 */
[----:B------:R-:W-:Y:S01]  /*9af0*/  ISETP.NE.AND P0, PT, R97, RZ, PT ;  /* 0x000000ff6100720c */ /* 0x000fe20003f05270 */
[----:B------:R-:W-:Y:S01]  /*9b00*/  IMAD.U32 R2, RZ, RZ, UR46 ;  /* 0x0000002eff027e24 */ /* 0x000fe2000f8e00ff */
[----:B------:R-:W-:Y:S04]  /*9b10*/  UIADD3 UR4, UPT, UPT, UR46, 0x1, URZ ;  /* 0x000000012e047890 */ /* 0x000fe8000fffe0ff */
[----:B------:R-:W-:Y:S04]  /*9b20*/  UISETP.NE.AND UP0, UPT, UR4, 0x4, UPT ;  /* 0x000000040400788c */ /* 0x000fe8000bf05270 */
[----:B------:R-:W-:Y:S03]  /*9b30*/  USEL UR46, UR4, URZ, UP0 ;  /* 0x000000ff042e7287 */ /* 0x000fe60008000000 */
[----:B------:R-:W-:Y:S05]  /*9b40*/  @P0 LEA R2, R2, UR44, 0x3 ;  /* 0x0000002c02020c11 */ /* 0x000fea000f8e18ff */
[----:B------:R-:W-:Y:S05]  /*9b50*/  @P0 VIADD R2, R2, 0xa0 ;  /* 0x000000a002020836 */ /* 0x000fea0000000000 */
[----:B------:R-:W-:Y:S04]  /*9b60*/  @P0 PRMT R2, R99, 0x654, R2 ;  /* 0x0000065463020816 */ /* 0x000fe80000000002 */
[----:B------:R3:W-:Y:S03]  /*9b70*/  @P0 SYNCS.ARRIVE.TRANS64.RED.A1T0 RZ, [R2+URZ], RZ ;  /* 0x000000ff02ff09a7 */ /* 0x0007e600081004ff */
.L_x_147:
[----:B------:R-:W-:Y:S01]  /*9b80*/  R2UR UR5, R82 ;  /* 0x00000000520572ca */ /* 0x000fe200000e0000 */
[----:B------:R-:W-:Y:S01]  /*9b90*/  UISETP.NE.AND UP0, UPT, UR61, URZ, UPT ;  /* 0x000000ff3d00728c */ /* 0x000fe2000bf05270 */
[----:B------:R-:W-:Y:S01]  /*9ba0*/  R2UR UR4, R83 ;  /* 0x00000000530472ca */ /* 0x000fe200000e0000 */
[----:B------:R-:W-:Y:S01]  /*9bb0*/  UIADD3 UR47, UPT, UPT, UR47, 0x4, URZ ;  /* 0x000000042f2f7890 */ /* 0x000fe2000fffe0ff */
[----:B------:R-:W-:Y:S01]  /*9bc0*/  ISETP.NE.AND P0, PT, R87, 0x2, PT ;  /* 0x000000025700780c */ /* 0x000fe20003f05270 */
[----:B------:R-:W-:Y:S01]  /*9bd0*/  UMOV UR36, UR60 ;  /* 0x0000003c00247c82 */ /* 0x000fe20008000000 */
[----:B------:R-:W-:Y:S02]  /*9be0*/  ISETP.NE.AND P1, PT, R0, 0x4, PT ;  /* 0x000000040000780c */ /* 0x000fe40003f25270 */
[----:B---3--:R-:W-:Y:S02]  /*9bf0*/  SEL R2, RZ, 0x1, P0 ;  /* 0x00000001ff027807 */ /* 0x008fe40000000000 */
[----:B------:R-:W-:Y:S02]  /*9c00*/  SEL R3, RZ, 0x1, P1 ;  /* 0x00000001ff037807 */ /* 0x000fe40000800000 */
[----:B------:R-:W-:Y:S01]  /*9c10*/  LOP3.LUT R89, R89, R2, RZ, 0x3c, !PT ;  /* 0x0000000259597212 */ /* 0x000fe200078e3cff */
[----:B------:R-:W-:Y:S01]  /*9c20*/  UIADD3 UR34, UPT, UPT, UR37, UR5, URZ ;  /* 0x0000000525227290 */ /* 0x000fe2000fffe0ff */
[----:B------:R-:W-:Y:S01]  /*9c30*/  LOP3.LUT R90, R90, R3, RZ, 0x3c, !PT ;  /* 0x000000035a5a7212 */ /* 0x000fe200078e3cff */
[----:B------:R-:W-:Y:S01]  /*9c40*/  UIADD3 UR35, UPT, UPT, UR38, UR4, URZ ;  /* 0x0000000426237290 */ /* 0x000fe2000fffe0ff */
[----:B------:R-:W-:Y:S02]  /*9c50*/  SEL R87, R87, RZ, P0 ;  /* 0x000000ff57577207 */ /* 0x000fe40000000000 */
[----:B------:R-:W-:Y:S01]  /*9c60*/  SEL R36, R0, RZ, P1 ;  /* 0x000000ff00247207 */ /* 0x000fe20000800000 */
[----:B------:R-:W-:Y:S08]  /*9c70*/  BRA.U UP0, `(.L_x_148) ;  /* 0xffffffbd00f07547 */ /* 0x000ff0000b83ffff */
[----:B------:R-:W-:-:S13]  /*9c80*/  R2UR UR4, R84 ;  /* 0x00000000540472ca */ /* 0x000fda00000e0000 */
[----:B------:R-:W-:-:S09]  /*9c90*/  UISETP.NE.AND UP0, UPT, UR4, URZ, UPT ;  /* 0x000000ff0400728c */ /* 0x000fd2000bf05270 */
[----:B------:R-:W-:Y:S05]  /*9ca0*/  BRA.U !UP0, `(.L_x_149) ;  /* 0x0000000108487547 */ /* 0x000fea000b800000 */
[----:B------:R-:W3:Y:S02]  /*9cb0*/  LDCU.64 UR4, c[0x0][0x890] ;  /* 0x00011200ff0477ac */ /* 0x000ee40008000a00 */
[----:B---3--:R-:W-:-:S04]  /*9cc0*/  UISETP.NE.U32.AND UP0, UPT, UR4, URZ, UPT ;  /* 0x000000ff0400728c */ /* 0x008fc8000bf05070 */
[----:B------:R-:W-:-:S09]  /*9cd0*/  UISETP.NE.AND.EX UP0, UPT, UR5, URZ, UPT, UP0 ;  /* 0x000000ff0500728c */ /* 0x000fd2000bf05300 */
[----:B------:R-:W-:Y:S05]  /*9ce0*/  BRA.U UP0, `(.L_x_150) ;  /* 0x00000001000c7547 */ /* 0x000fea000b800000 */
[----:B------:R-:W-:-:S13]  /*9cf0*/  FSETP.NEU.AND P0, PT, R41, RZ, PT ;  /* 0x000000ff2900720b */ /* 0x000fda0003f0d000 */
[----:B------:R-:W-:Y:S05]  /*9d00*/  @!P0 EXIT ;  /* 0x000000000000894d */ /* 0x000fea0003800000 */
[----:B------:R-:W-:Y:S05]  /*9d10*/  BRA `(.L_x_149) ;  /* 0x00000000002c7947 */ /* 0x000fea0003800000 */
.L_x_150:
[----:B------:R-:W-:Y:S01]  /*9d20*/  ISETP.NE.AND P0, PT, R86, RZ, PT ;  /* 0x000000ff5600720c */ /* 0x000fe20003f05270 */
[----:B------:R-:W-:-:S12]  /*9d30*/  BSSY.RECONVERGENT B0, `(.L_x_149) ;  /* 0x0000009000007945 */ /* 0x000fd80003800200 */
[----:B------:R-:W-:Y:S05]  /*9d40*/  @P0 BRA `(.L_x_151) ;  /* 0x0000000000140947 */ /* 0x000fea0003800000 */
[----:B------:R-:W3:Y:S02]  /*9d50*/  LDCU.64 UR4, c[0x0][0x888] ;  /* 0x00011100ff0477ac */ /* 0x000ee40008000a00 */
[----:B---3--:R-:W-:-:S04]  /*9d60*/  ISETP.NE.U32.AND P0, PT, RZ, UR4, PT ;  /* 0x00000004ff007c0c */ /* 0x008fc8000bf05070 */
[----:B------:R-:W-:-:S13]  /*9d70*/  ISETP.NE.AND.EX P0, PT, RZ, UR5, PT, P0 ;  /* 0x00000005ff007c0c */ /* 0x000fda000bf05300 */
[----:B------:R-:W-:Y:S05]  /*9d80*/  @!P0 EXIT ;  /* 0x000000000000894d */ /* 0x000fea0003800000 */
[----:B------:R-:W-:Y:S05]  /*9d90*/  BRA `(.L_x_152) ;  /* 0x0000000000087947 */ /* 0x000fea0003800000 */
.L_x_151:
[----:B------:R-:W-:-:S13]  /*9da0*/  FSETP.NEU.AND P0, PT, R41, RZ, PT ;  /* 0x000000ff2900720b */ /* 0x000fda0003f0d000 */
[----:B------:R-:W-:Y:S05]  /*9db0*/  @!P0 EXIT ;  /* 0x000000000000894d */ /* 0x000fea0003800000 */
.L_x_152:
[----:B------:R-:W-:Y:S05]  /*9dc0*/  BSYNC.RECONVERGENT B0 ;  /* 0x0000000000007941 */ /* 0x000fea0003800200 */
.L_x_149:
[----:B------:R-:W3:Y:S01]  /*9dd0*/  S2UR UR5, SR_CgaCtaId ;  /* 0x00000000000579c3 */ /* 0x000ee20000008800 */
[----:B------:R-:W-:Y:S01]  /*9de0*/  ULEA UR4, UR46, UR44, 0x3 ;  /* 0x0000002c2e047291 */ /* 0x000fe2000f8e18ff */
[----:B------:R-:W-:-:S04]  /*9df0*/  DEPBAR.LE SB0, 0x0 ;  /* 0x000080000000791a */ /* 0x000fc80000000000 */
[----:B------:R-:W-:-:S04]  /*9e00*/  UIADD3 UR4, UPT, UPT, UR4, 0xa0, URZ ;  /* 0x000000a004047890 */ /* 0x000fc8000fffe0ff */
[----:B---3--:R-:W-:-:S09]  /*9e10*/  UPRMT UR4, UR5, 0x654, UR4 ;  /* 0x0000065405047896 */ /* 0x008fd20008000004 */
[----:B------:R-:W-:Y:S01]  /*9e20*/  SYNCS.ARRIVE.TRANS64.RED.A1T0 RZ, [UR4], RZ ;  /* 0x000000ffffff79a7 */ /* 0x000fe20008100404 */
[----:B------:R-:W-:Y:S05]  /*9e30*/  EXIT ;  /* 0x000000000000794d */ /* 0x000fea0003800000 */
.L_x_24:
[----:B-1----:R1:W3:Y:S02]  /*9e40*/  SYNCS.PHASECHK.TRANS64.TRYWAIT P0, [R0+URZ+0x140], R3 ;  /* 0x00014003000075a7 */ /* 0x0022e400080011ff */
[----:B---3--:R-:W-:Y:S05]  /*9e50*/  @!P0 NANOSLEEP.SYNCS 0x989680 ;  /* 0x009896800000895d */ /* 0x008fea0003900000 */
[----:B------:R-:W3:Y:S02]  /*9e60*/  @!P0 SYNCS.PHASECHK.TRANS64 P0, [R0+URZ+0x140], R3 ;  /* 0x00014003000085a7 */ /* 0x000ee400080010ff */
[----:B---3--:R-:W-:Y:S05]  /*9e70*/  @!P0 BRA `(.L_x_24) ;  /* 0xfffffffc00f08947 */ /* 0x008fea000383ffff */
[----:B------:R-:W-:Y:S05]  /*9e80*/  BRA `(.L_x_153) ;  /* 0xffffff7c00347947 */ /* 0x000fea000383ffff */
.L_x_27:
[----:B-1----:R-:W-:-:S07]  /*9e90*/  MOV R0, UR33 ;  /* 0x0000002100007c02 */ /* 0x002fce0008000f00 */
.L_x_154:
[----:B-1----:R1:W3:Y:S02]  /*9ea0*/  SYNCS.PHASECHK.TRANS64.TRYWAIT P0, [R0+URZ+0x40], R3 ;  /* 0x00004003000075a7 */ /* 0x0022e400080011ff */
[----:B---3--:R-:W-:Y:S05]  /*9eb0*/  @!P0 NANOSLEEP.SYNCS 0x989680 ;  /* 0x009896800000895d */ /* 0x008fea0003900000 */
[----:B------:R-:W3:Y:S02]  /*9ec0*/  @!P0 SYNCS.PHASECHK.TRANS64 P0, [R0+URZ+0x40], R3 ;  /* 0x00004003000085a7 */ /* 0x000ee400080010ff */
[----:B---3--:R-:W-:Y:S05]  /*9ed0*/  @!P0 BRA `(.L_x_154) ;  /* 0xfffffffc00f08947 */ /* 0x008fea000383ffff */
[----:B------:R-:W-:Y:S05]  /*9ee0*/  BRA `(.L_x_26) ;  /* 0xffffff7c00847947 */ /* 0x000fea000383ffff */
.L_x_34:
[----:B-1----:R-:W-:-:S07]  /*9ef0*/  MOV R0, UR9 ;  /* 0x0000000900007c02 */ /* 0x002fce0008000f00 */
.L_x_155:
[----:B-1----:R1:W3:Y:S02]  /*9f00*/  SYNCS.PHASECHK.TRANS64.TRYWAIT P0, [R0+URZ+0x40], R3 ;  /* 0x00004003000075a7 */ /* 0x0022e400080011ff */
[----:B---3--:R-:W-:Y:S05]  /*9f10*/  @!P0 NANOSLEEP.SYNCS 0x989680 ;  /* 0x009896800000895d */ /* 0x008fea0003900000 */
[----:B------:R-:W3:Y:S02]  /*9f20*/  @!P0 SYNCS.PHASECHK.TRANS64 P0, [R0+URZ+0x40], R3 ;  /* 0x00004003000085a7 */ /* 0x000ee400080010ff */
[----:B---3--:R-:W-:Y:S05]  /*9f30*/  @!P0 BRA `(.L_x_155) ;  /* 0xfffffffc00f08947 */ /* 0x008fea000383ffff */
[----:B------:R-:W-:Y:S05]  /*9f40*/  BRA `(.L_x_33) ;  /* 0xffffff8000487947 */ /* 0x000fea000383ffff */
.L_x_39:
[----:B-1----:R1:W3:Y:S02]  /*9f50*/  SYNCS.PHASECHK.TRANS64.TRYWAIT P0, [R3+URZ+0xd0], R0 ;  /* 0x0000d000030075a7 */ /* 0x0022e400080011ff */
[----:B---3--:R-:W-:Y:S05]  /*9f60*/  @!P0 NANOSLEEP.SYNCS 0x989680 ;  /* 0x009896800000895d */ /* 0x008fea0003900000 */
[----:B------:R-:W3:Y:S02]  /*9f70*/  @!P0 SYNCS.PHASECHK.TRANS64 P0, [R3+URZ+0xd0], R0 ;  /* 0x0000d000030085a7 */ /* 0x000ee400080010ff */
[----:B---3--:R-:W-:Y:S05]  /*9f80*/  @!P0 BRA `(.L_x_39) ;  /* 0xfffffffc00f08947 */ /* 0x008fea000383ffff */
[----:B------:R-:W-:Y:S05]  /*9f90*/  BRA `(.L_x_156) ;  /* 0xffffff8000ec7947 */ /* 0x000fea000383ffff */
.L_x_43:
[----:B-1----:R-:W-:-:S07]  /*9fa0*/  MOV R0, UR4 ;  /* 0x0000000400007c02 */ /* 0x002fce0008000f00 */
.L_x_157:
[----:B-1----:R1:W3:Y:S02]  /*9fb0*/  SYNCS.PHASECHK.TRANS64.TRYWAIT P0, [R0+URZ], R3 ;  /* 0x00000003000075a7 */ /* 0x0022e400080011ff */
[----:B---3--:R-:W-:Y:S05]  /*9fc0*/  @!P0 NANOSLEEP.SYNCS 0x989680 ;  /* 0x009896800000895d */ /* 0x008fea0003900000 */
[----:B------:R-:W3:Y:S02]  /*9fd0*/  @!P0 SYNCS.PHASECHK.TRANS64 P0, [R0+URZ], R3 ;  /* 0x00000003000085a7 */ /* 0x000ee400080010ff */
[----:B---3--:R-:W-:Y:S05]  /*9fe0*/  @!P0 BRA `(.L_x_157) ;  /* 0xfffffffc00f08947 */ /* 0x008fea000383ffff */
[----:B------:R-:W-:Y:S05]  /*9ff0*/  BRA `(.L_x_158) ;  /* 0xffffff8800987947 */ /* 0x000fea000383ffff */
.L_x_44:
[----:B------:R-:W-:-:S07]  /*a000*/  MOV R0, UR5 ;  /* 0x0000000500007c02 */ /* 0x000fce0008000f00 */
.L_x_159:
[----:B-1----:R1:W3:Y:S02]  /*a010*/  SYNCS.PHASECHK.TRANS64.TRYWAIT P0, [R0+URZ], R3 ;  /* 0x00000003000075a7 */ /* 0x0022e400080011ff */
[----:B---3--:R-:W-:Y:S05]  /*a020*/  @!P0 NANOSLEEP.SYNCS 0x989680 ;  /* 0x009896800000895d */ /* 0x008fea0003900000 */
[----:B------:R-:W3:Y:S02]  /*a030*/  @!P0 SYNCS.PHASECHK.TRANS64 P0, [R0+URZ], R3 ;  /* 0x00000003000085a7 */ /* 0x000ee400080010ff */
[----:B---3--:R-:W-:Y:S05]  /*a040*/  @!P0 BRA `(.L_x_159) ;  /* 0xfffffffc00f08947 */ /* 0x008fea000383ffff */
[----:B------:R-:W-:Y:S05]  /*a050*/  BRA `(.L_x_160) ;  /* 0xffffff8800a47947 */ /* 0x000fea000383ffff */
.L_x_45:
[----:B------:R-:W-:-:S07]  /*a060*/  MOV R0, UR5 ;  /* 0x0000000500007c02 */ /* 0x000fce0008000f00 */
.L_x_161:
[----:B-1----:R1:W3:Y:S02]  /*a070*/  SYNCS.PHASECHK.TRANS64.TRYWAIT P0, [R0+URZ], R3 ;  /* 0x00000003000075a7 */ /* 0x0022e400080011ff */
[----:B---3--:R-:W-:Y:S05]  /*a080*/  @!P0 NANOSLEEP.SYNCS 0x989680 ;  /* 0x009896800000895d */ /* 0x008fea0003900000 */
[----:B------:R-:W3:Y:S02]  /*a090*/  @!P0 SYNCS.PHASECHK.TRANS64 P0, [R0+URZ], R3 ;  /* 0x00000003000085a7 */ /* 0x000ee400080010ff */
[----:B---3--:R-:W-:Y:S05]  /*a0a0*/  @!P0 BRA `(.L_x_161) ;  /* 0xfffffffc00f08947 */ /* 0x008fea000383ffff */
[----:B------:R-:W-:Y:S05]  /*a0b0*/  BRA `(.L_x_162) ;  /* 0xffffff8800b07947 */ /* 0x000fea000383ffff */
.L_x_46:
[----:B------:R-:W-:-:S07]  /*a0c0*/  MOV R0, UR5 ;  /* 0x0000000500007c02 */ /* 0x000fce0008000f00 */
.L_x_163:
[----:B-1----:R1:W3:Y:S02]  /*a0d0*/  SYNCS.PHASECHK.TRANS64.TRYWAIT P0, [R0+URZ], R3 ;  /* 0x00000003000075a7 */ /* 0x0022e400080011ff */
[----:B---3--:R-:W-:Y:S05]  /*a0e0*/  @!P0 NANOSLEEP.SYNCS 0x989680 ;  /* 0x009896800000895d */ /* 0x008fea0003900000 */
[----:B------:R-:W3:Y:S02]  /*a0f0*/  @!P0 SYNCS.PHASECHK.TRANS64 P0, [R0+URZ], R3 ;  /* 0x00000003000085a7 */ /* 0x000ee400080010ff */
[----:B---3--:R-:W-:Y:S05]  /*a100*/  @!P0 BRA `(.L_x_163) ;  /* 0xfffffffc00f08947 */ /* 0x008fea000383ffff */
[----:B------:R-:W-:Y:S05]  /*a110*/  BRA `(.L_x_164) ;  /* 0xffffff8800bc7947 */ /* 0x000fea000383ffff */
.L_x_47:
[----:B------:R-:W-:-:S07]  /*a120*/  MOV R0, UR5 ;  /* 0x0000000500007c02 */ /* 0x000fce0008000f00 */
.L_x_165:
[----:B-1----:R1:W3:Y:S02]  /*a130*/  SYNCS.PHASECHK.TRANS64.TRYWAIT P0, [R0+URZ], R3 ;  /* 0x00000003000075a7 */ /* 0x0022e400080011ff */
[----:B---3--:R-:W-:Y:S05]  /*a140*/  @!P0 NANOSLEEP.SYNCS 0x989680 ;  /* 0x009896800000895d */ /* 0x008fea0003900000 */
[----:B------:R-:W3:Y:S02]  /*a150*/  @!P0 SYNCS.PHASECHK.TRANS64 P0, [R0+URZ], R3 ;  /* 0x00000003000085a7 */ /* 0x000ee400080010ff */
[----:B---3--:R-:W-:Y:S05]  /*a160*/  @!P0 BRA `(.L_x_165) ;  /* 0xfffffffc00f08947 */ /* 0x008fea000383ffff */
[----:B------:R-:W-:Y:S05]  /*a170*/  BRA `(.L_x_166) ;  /* 0xffffff8800c87947 */ /* 0x000fea000383ffff */
.L_x_48:
[----:B------:R-:W-:-:S07]  /*a180*/  MOV R0, UR5 ;  /* 0x0000000500007c02 */ /* 0x000fce0008000f00 */
.L_x_167:
[----:B-1----:R1:W3:Y:S02]  /*a190*/  SYNCS.PHASECHK.TRANS64.TRYWAIT P0, [R0+URZ], R3 ;  /* 0x00000003000075a7 */ /* 0x0022e400080011ff */
[----:B---3--:R-:W-:Y:S05]  /*a1a0*/  @!P0 NANOSLEEP.SYNCS 0x989680 ;  /* 0x009896800000895d */ /* 0x008fea0003900000 */
[----:B------:R-:W3:Y:S02]  /*a1b0*/  @!P0 SYNCS.PHASECHK.TRANS64 P0, [R0+URZ], R3 ;  /* 0x00000003000085a7 */ /* 0x000ee400080010ff */
[----:B---3--:R-:W-:Y:S05]  /*a1c0*/  @!P0 BRA `(.L_x_167) ;  /* 0xfffffffc00f08947 */ /* 0x008fea000383ffff */
[----:B------:R-:W-:Y:S05]  /*a1d0*/  BRA `(.L_x_168) ;  /* 0xffffff8800d47947 */ /* 0x000fea000383ffff */
.L_x_49:
[----:B------:R-:W-:-:S07]  /*a1e0*/  MOV R0, UR5 ;  /* 0x0000000500007c02 */ /* 0x000fce0008000f00 */
.L_x_169:
[----:B-1----:R1:W3:Y:S02]  /*a1f0*/  SYNCS.PHASECHK.TRANS64.TRYWAIT P0, [R0+URZ], R3 ;  /* 0x00000003000075a7 */ /* 0x0022e400080011ff */
[----:B---3--:R-:W-:Y:S05]  /*a200*/  @!P0 NANOSLEEP.SYNCS 0x989680 ;  /* 0x009896800000895d */ /* 0x008fea0003900000 */
[----:B------:R-:W3:Y:S02]  /*a210*/  @!P0 SYNCS.PHASECHK.TRANS64 P0, [R0+URZ], R3 ;  /* 0x00000003000085a7 */ /* 0x000ee400080010ff */
[----:B---3--:R-:W-:Y:S05]  /*a220*/  @!P0 BRA `(.L_x_169) ;  /* 0xfffffffc00f08947 */ /* 0x008fea000383ffff */
[----:B------:R-:W-:Y:S05]  /*a230*/  BRA `(.L_x_170) ;  /* 0xffffff8800e07947 */ /* 0x000fea000383ffff */
.L_x_52:
[----:B--2---:R2:W3:Y:S02]  /*a240*/  SYNCS.PHASECHK.TRANS64.TRYWAIT P0, [R0+URZ+0x130], R5 ;  /* 0x00013005000075a7 */ /* 0x0044e400080011ff */
[----:B---3--:R-:W-:Y:S05]  /*a250*/  @!P0 NANOSLEEP.SYNCS 0x989680 ;  /* 0x009896800000895d */ /* 0x008fea0003900000 */
[----:B------:R-:W3:Y:S02]  /*a260*/  @!P0 SYNCS.PHASECHK.TRANS64 P0, [R0+URZ+0x130], R5 ;  /* 0x00013005000085a7 */ /* 0x000ee400080010ff */
[----:B---3--:R-:W-:Y:S05]  /*a270*/  @!P0 BRA `(.L_x_52) ;  /* 0xfffffffc00f08947 */ /* 0x008fea000383ffff */
[----:B------:R-:W-:Y:S05]  /*a280*/  BRA `(.L_x_171) ;  /* 0xffffff8c00447947 */ /* 0x000fea000383ffff */
.L_x_53:
[----:B------:R-:W-:-:S07]  /*a290*/  MOV R0, UR4 ;  /* 0x0000000400007c02 */ /* 0x000fce0008000f00 */
.L_x_172:
[----:B--2---:R2:W3:Y:S02]  /*a2a0*/  SYNCS.PHASECHK.TRANS64.TRYWAIT P0, [R0+URZ+0xe0], R7 ;  /* 0x0000e007000075a7 */ /* 0x0044e400080011ff */
[----:B---3--:R-:W-:Y:S05]  /*a2b0*/  @!P0 NANOSLEEP.SYNCS 0x989680 ;  /* 0x009896800000895d */ /* 0x008fea0003900000 */
[----:B------:R-:W3:Y:S02]  /*a2c0*/  @!P0 SYNCS.PHASECHK.TRANS64 P0, [R0+URZ+0xe0], R7 ;  /* 0x0000e007000085a7 */ /* 0x000ee400080010ff */
[----:B---3--:R-:W-:Y:S05]  /*a2d0*/  @!P0 BRA `(.L_x_172) ;  /* 0xfffffffc00f08947 */ /* 0x008fea000383ffff */
[----:B------:R-:W-:Y:S05]  /*a2e0*/  BRA `(.L_x_173) ;  /* 0xffffff8c00547947 */ /* 0x000fea000383ffff */
.L_x_54:
[----:B--2---:R2:W3:Y:S02]  /*a2f0*/  SYNCS.PHASECHK.TRANS64.TRYWAIT P1, [R0+URZ+0xd0], R5 ;  /* 0x0000d005000075a7 */ /* 0x0044e400080211ff */
[----:B---3--:R-:W-:Y:S05]  /*a300*/  @!P1 NANOSLEEP.SYNCS 0x989680 ;  /* 0x009896800000995d */ /* 0x008fea0003900000 */
[----:B------:R-:W3:Y:S02]  /*a310*/  @!P1 SYNCS.PHASECHK.TRANS64 P1, [R0+URZ+0xd0], R5 ;  /* 0x0000d005000095a7 */ /* 0x000ee400080210ff */
[----:B---3--:R-:W-:Y:S05]  /*a320*/  @!P1 BRA `(.L_x_54) ;  /* 0xfffffffc00f09947 */ /* 0x008fea000383ffff */
[----:B------:R-:W-:Y:S05]  /*a330*/  BRA `(.L_x_174) ;  /* 0xffffff8c00847947 */ /* 0x000fea000383ffff */
.L_x_57:
[----:B------:R-:W-:-:S07]  /*a340*/  MOV R0, UR4 ;  /* 0x0000000400007c02 */ /* 0x000fce0008000f00 */
.L_x_175:
[----:B--2---:R2:W3:Y:S02]  /*a350*/  SYNCS.PHASECHK.TRANS64.TRYWAIT P0, [R0+URZ+0xe0], R3 ;  /* 0x0000e003000075a7 */ /* 0x0044e400080011ff */
[----:B---3--:R-:W-:Y:S05]  /*a360*/  @!P0 NANOSLEEP.SYNCS 0x989680 ;  /* 0x009896800000895d */ /* 0x008fea0003900000 */
[----:B------:R-:W3:Y:S02]  /*a370*/  @!P0 SYNCS.PHASECHK.TRANS64 P0, [R0+URZ+0xe0], R3 ;  /* 0x0000e003000085a7 */ /* 0x000ee400080010ff */
[----:B---3--:R-:W-:Y:S05]  /*a380*/  @!P0 BRA `(.L_x_175) ;  /* 0xfffffffc00f08947 */ /* 0x008fea000383ffff */
[----:B------:R-:W-:Y:S05]  /*a390*/  BRA `(.L_x_56) ;  /* 0xffffff8c00d87947 */ /* 0x000fea000383ffff */
.L_x_66:
[----:B--2---:R-:W-:-:S04]  /*a3a0*/  MOV R5, UR5 ;  /* 0x0000000500057c02 */ /* 0x004fc80008000f00 */
[----:B------:R2:W3:Y:S03]  /*a3b0*/  SYNCS.PHASECHK.TRANS64.TRYWAIT P0, [R5+URZ+0x8], R6 ;  /* 0x00000806050075a7 */ /* 0x0004e600080011ff */
[----:B---3--:R-:W-:Y:S05]  /*a3c0*/  @!P0 NANOSLEEP.SYNCS 0x989680 ;  /* 0x009896800000895d */ /* 0x008fea0003900000 */
[----:B------:R-:W3:Y:S02]  /*a3d0*/  @!P0 SYNCS.PHASECHK.TRANS64 P0, [R5+URZ+0x8], R6 ;  /* 0x00000806050085a7 */ /* 0x000ee400080010ff */
[----:B---3--:R-:W-:Y:S05]  /*a3e0*/  @!P0 BRA `(.L_x_66) ;  /* 0xfffffffc00ec8947 */ /* 0x008fea000383ffff */
[----:B------:R-:W-:Y:S05]  /*a3f0*/  BRA `(.L_x_65) ;  /* 0xffffff9000907947 */ /* 0x000fea000383ffff */
.L_x_68:
[----:B------:R-:W-:Y:S01]  /*a400*/  BSSY B0, `(.L_x_176) ;  /* 0x0000006000007945 */ /* 0x000fe20003800000 */
[----:B------:R-:W-:-:S07]  /*a410*/  MOV R15, 0xffffffff ;  /* 0xffffffff000f7802 */ /* 0x000fce0000000f00 */
[----:B-12--5:R-:W-:Y:S05]  /*a420*/  WARPSYNC.COLLECTIVE R15, `(.L_x_177) ;  /* 0x000000000f0c7348 */ /* 0x026fea0003c00000 */
[----:B------:R-:W-:Y:S02]  /*a430*/  ELECT P6, UR79, PT ;  /* 0x00000000004f782f */ /* 0x000fe400038c0000 */
[----:B------:R-:W-:Y:S01]  /*a440*/  MOV R14, UR79 ;  /* 0x0000004f000e7c02 */ /* 0x000fe20008000f00 */
[----:B-12--5:R-:W-:Y:S10]  /*a450*/  ENDCOLLECTIVE ;  /* 0x000000000000791b */ /* 0x026ff40003800000 */
.L_x_177:
[----:B------:R-:W-:Y:S05]  /*a460*/  BSYNC B0 ;  /* 0x0000000000007941 */ /* 0x000fea0003800000 */
.L_x_176:
[----:B------:R-:W-:Y:S01]  /*a470*/  PLOP3.LUT P0, PT, P6, PT, PT, 0x80, 0x8 ;  /* 0x000000000008781c */ /* 0x000fe2000370f070 */
[----:B------:R-:W-:-:S12]  /*a480*/  BRA `(.L_x_178) ;  /* 0xffffff9000bc7947 */ /* 0x000fd8000383ffff */
.L_x_70:
[----:B--2---:R-:W-:-:S04]  /*a490*/  MOV R3, UR5 ;  /* 0x0000000500037c02 */ /* 0x004fc80008000f00 */
[----:B------:R2:W3:Y:S03]  /*a4a0*/  SYNCS.PHASECHK.TRANS64.TRYWAIT P0, [R3+URZ+0x8], R4 ;  /* 0x00000804030075a7 */ /* 0x0004e600080011ff */
[----:B---3--:R-:W-:Y:S05]  /*a4b0*/  @!P0 NANOSLEEP.SYNCS 0x989680 ;  /* 0x009896800000895d */ /* 0x008fea0003900000 */
[----:B------:R-:W3:Y:S02]  /*a4c0*/  @!P0 SYNCS.PHASECHK.TRANS64 P0, [R3+URZ+0x8], R4 ;  /* 0x00000804030085a7 */ /* 0x000ee400080010ff */
[----:B---3--:R-:W-:Y:S05]  /*a4d0*/  @!P0 BRA `(.L_x_70) ;  /* 0xfffffffc00ec8947 */ /* 0x008fea000383ffff */
[----:B------:R-:W-:Y:S05]  /*a4e0*/  BRA `(.L_x_69) ;  /* 0xffffff9000c07947 */ /* 0x000fea000383ffff */
.L_x_71:
[----:B-1----:R1:W2:Y:S02]  /*a4f0*/  SYNCS.PHASECHK.TRANS64.TRYWAIT P0, [R0+URZ+0xd0], R5 ;  /* 0x0000d005000075a7 */ /* 0x0022a400080011ff */
[----:B--2---:R-:W-:Y:S05]  /*a500*/  @!P0 NANOSLEEP.SYNCS 0x989680 ;  /* 0x009896800000895d */ /* 0x004fea0003900000 */
[----:B------:R-:W2:Y:S02]  /*a510*/  @!P0 SYNCS.PHASECHK.TRANS64 P0, [R0+URZ+0xd0], R5 ;  /* 0x0000d005000085a7 */ /* 0x000ea400080010ff */
[----:B--2---:R-:W-:Y:S05]  /*a520*/  @!P0 BRA `(.L_x_71) ;  /* 0xfffffffc00f08947 */ /* 0x004fea000383ffff */
[----:B------:R-:W-:Y:S05]  /*a530*/  BRA `(.L_x_179) ;  /* 0xffffff9400ac7947 */ /* 0x000fea000383ffff */
.L_x_73:
[----:B------:R-:W-:-:S07]  /*a540*/  MOV R0, UR31 ;  /* 0x0000001f00007c02 */ /* 0x000fce0008000f00 */
.L_x_180:
[----:B-1----:R1:W2:Y:S02]  /*a550*/  SYNCS.PHASECHK.TRANS64.TRYWAIT P0, [R0+URZ+0x110], R5 ;  /* 0x00011005000075a7 */ /* 0x0022a400080011ff */
[----:B--2---:R-:W-:Y:S05]  /*a560*/  @!P0 NANOSLEEP.SYNCS 0x989680 ;  /* 0x009896800000895d */ /* 0x004fea0003900000 */
[----:B------:R-:W2:Y:S02]  /*a570*/  @!P0 SYNCS.PHASECHK.TRANS64 P0, [R0+URZ+0x110], R5 ;  /* 0x00011005000085a7 */ /* 0x000ea400080010ff */
[----:B--2---:R-:W-:Y:S05]  /*a580*/  @!P0 BRA `(.L_x_180) ;  /* 0xfffffffc00f08947 */ /* 0x004fea000383ffff */
[----:B------:R-:W-:Y:S05]  /*a590*/  BRA `(.L_x_181) ;  /* 0xffffff9400f87947 */ /* 0x000fea000383ffff */
.L_x_76:
[----:B------:R-:W-:Y:S07]  /*a5a0*/  MOV R0, UR5 ;  /* 0x0000000500007c02 */ /* 0x000fee0008000f00 */
.L_x_182:
[----:B-1----:R1:W2:Y:S02]  /*a5b0*/  SYNCS.PHASECHK.TRANS64.TRYWAIT P0, [R0+URZ], R5 ;  /* 0x00000005000075a7 */ /* 0x0022a400080011ff */
[----:B--2---:R-:W-:Y:S05]  /*a5c0*/  @!P0 NANOSLEEP.SYNCS 0x989680 ;  /* 0x009896800000895d */ /* 0x004fea0003900000 */
[----:B------:R-:W2:Y:S02]  /*a5d0*/  @!P0 SYNCS.PHASECHK.TRANS64 P0, [R0+URZ], R5 ;  /* 0x00000005000085a7 */ /* 0x000ea400080010ff */
[----:B--2---:R-:W-:Y:S05]  /*a5e0*/  @!P0 BRA `(.L_x_182) ;  /* 0xfffffffc00f08947 */ /* 0x004fea000383ffff */
[----:B------:R-:W-:Y:S05]  /*a5f0*/  BRA `(.L_x_75) ;  /* 0xffffff98000c7947 */ /* 0x000fea000383ffff */
.L_x_80:
[----:B-1----:R-:W-:-:S07]  /*a600*/  MOV R0, UR4 ;  /* 0x0000000400007c02 */ /* 0x002fce0008000f00 */
.L_x_183:
[----:B-1----:R1:W2:Y:S02]  /*a610*/  SYNCS.PHASECHK.TRANS64.TRYWAIT P0, [R0+URZ], R3 ;  /* 0x00000003000075a7 */ /* 0x0022a400080011ff */
[----:B--2---:R-:W-:Y:S05]  /*a620*/  @!P0 NANOSLEEP.SYNCS 0x989680 ;  /* 0x009896800000895d */ /* 0x004fea0003900000 */
[----:B------:R-:W2:Y:S02]  /*a630*/  @!P0 SYNCS.PHASECHK.TRANS64 P0, [R0+URZ], R3 ;  /* 0x00000003000085a7 */ /* 0x000ea400080010ff */
[----:B--2---:R-:W-:Y:S05]  /*a640*/  @!P0 BRA `(.L_x_183) ;  /* 0xfffffffc00f08947 */ /* 0x004fea000383ffff */
[----:B------:R-:W-:Y:S05]  /*a650*/  BRA `(.L_x_184) ;  /* 0xffffff9c00007947 */ /* 0x000fea000383ffff */
.L_x_81:
[----:B------:R-:W-:-:S07]  /*a660*/  MOV R0, UR5 ;  /* 0x0000000500007c02 */ /* 0x000fce0008000f00 */
.L_x_185:
[----:B-1----:R1:W2:Y:S02]  /*a670*/  SYNCS.PHASECHK.TRANS64.TRYWAIT P0, [R0+URZ], R3 ;  /* 0x00000003000075a7 */ /* 0x0022a400080011ff */
[----:B--2---:R-:W-:Y:S05]  /*a680*/  @!P0 NANOSLEEP.SYNCS 0x989680 ;  /* 0x009896800000895d */ /* 0x004fea0003900000 */
[----:B------:R-:W2:Y:S02]  /*a690*/  @!P0 SYNCS.PHASECHK.TRANS64 P0, [R0+URZ], R3 ;  /* 0x00000003000085a7 */ /* 0x000ea400080010ff */
[----:B--2---:R-:W-:Y:S05]  /*a6a0*/  @!P0 BRA `(.L_x_185) ;  /* 0xfffffffc00f08947 */ /* 0x004fea000383ffff */
[----:B------:R-:W-:Y:S05]  /*a6b0*/  BRA `(.L_x_186) ;  /* 0xffffff9c000c7947 */ /* 0x000fea000383ffff */
.L_x_82:
[----:B------:R-:W-:-:S07]  /*a6c0*/  MOV R0, UR5 ;  /* 0x0000000500007c02 */ /* 0x000fce0008000f00 */
.L_x_187:
[----:B-1----:R1:W2:Y:S02]  /*a6d0*/  SYNCS.PHASECHK.TRANS64.TRYWAIT P0, [R0+URZ], R3 ;  /* 0x00000003000075a7 */ /* 0x0022a400080011ff */
[----:B--2---:R-:W-:Y:S05]  /*a6e0*/  @!P0 NANOSLEEP.SYNCS 0x989680 ;  /* 0x009896800000895d */ /* 0x004fea0003900000 */
[----:B------:R-:W2:Y:S02]  /*a6f0*/  @!P0 SYNCS.PHASECHK.TRANS64 P0, [R0+URZ], R3 ;  /* 0x00000003000085a7 */ /* 0x000ea400080010ff */
[----:B--2---:R-:W-:Y:S05]  /*a700*/  @!P0 BRA `(.L_x_187) ;  /* 0xfffffffc00f08947 */ /* 0x004fea000383ffff */
[----:B------:R-:W-:Y:S05]  /*a710*/  BRA `(.L_x_188) ;  /* 0xffffff9c00187947 */ /* 0x000fea000383ffff */
.L_x_85:
[----:B------:R-:W-:-:S07]  /*a720*/  MOV R0, UR26 ;  /* 0x0000001a00007c02 */ /* 0x000fce0008000f00 */
.L_x_189:
[----:B-1----:R1:W2:Y:S02]  /*a730*/  SYNCS.PHASECHK.TRANS64.TRYWAIT P1, [R0+URZ+0x150], R3 ;  /* 0x00015003000075a7 */ /* 0x0022a400080211ff */
[----:B--2---:R-:W-:Y:S05]  /*a740*/  @!P1 NANOSLEEP.SYNCS 0x989680 ;  /* 0x009896800000995d */ /* 0x004fea0003900000 */
[----:B------:R-:W2:Y:S02]  /*a750*/  @!P1 SYNCS.PHASECHK.TRANS64 P1, [R0+URZ+0x150], R3 ;  /* 0x00015003000095a7 */ /* 0x000ea400080210ff */
[----:B--2---:R-:W-:Y:S05]  /*a760*/  @!P1 BRA `(.L_x_189) ;  /* 0xfffffffc00f09947 */ /* 0x004fea000383ffff */
[----:B------:R-:W-:Y:S05]  /*a770*/  BRA `(.L_x_190) ;  /* 0xffffff9c00647947 */ /* 0x000fea000383ffff */
.L_x_90:
[----:B-1----:R1:W2:Y:S02]  /*a780*/  SYNCS.PHASECHK.TRANS64.TRYWAIT P0, [R8+URZ+0xd0], R5 ;  /* 0x0000d005080075a7 */ /* 0x0022a400080011ff */
[----:B--2---:R-:W-:Y:S05]  /*a790*/  @!P0 NANOSLEEP.SYNCS 0x989680 ;  /* 0x009896800000895d */ /* 0x004fea0003900000 */
[----:B------:R-:W2:Y:S02]  /*a7a0*/  @!P0 SYNCS.PHASECHK.TRANS64 P0, [R8+URZ+0xd0], R5 ;  /* 0x0000d005080085a7 */ /* 0x000ea400080010ff */
[----:B--2---:R-:W-:Y:S05]  /*a7b0*/  @!P0 BRA `(.L_x_90) ;  /* 0xfffffffc00f08947 */ /* 0x004fea000383ffff */
[----:B------:R-:W-:Y:S05]  /*a7c0*/  BRA `(.L_x_191) ;  /* 0xffffffa000ac7947 */ /* 0x000fea000383ffff */
.L_x_93:
[----:B------:R-:W-:Y:S07]  /*a7d0*/  MOV R0, UR21 ;  /* 0x0000001500007c02 */ /* 0x000fee0008000f00 */
.L_x_192:
[----:B-1----:R1:W2:Y:S02]  /*a7e0*/  SYNCS.PHASECHK.TRANS64.TRYWAIT P1, [R0+URZ+0xc8], R5 ;  /* 0x0000c805000075a7 */ /* 0x0022a400080211ff */
[----:B--2---:R-:W-:Y:S05]  /*a7f0*/  @!P1 NANOSLEEP.SYNCS 0x989680 ;  /* 0x009896800000995d */ /* 0x004fea0003900000 */
[----:B------:R-:W2:Y:S02]  /*a800*/  @!P1 SYNCS.PHASECHK.TRANS64 P1, [R0+URZ+0xc8], R5 ;  /* 0x0000c805000095a7 */ /* 0x000ea400080210ff */
[----:B--2---:R-:W-:Y:S05]  /*a810*/  @!P1 BRA `(.L_x_192) ;  /* 0xfffffffc00f09947 */ /* 0x004fea000383ffff */
[----:B------:R-:W-:Y:S05]  /*a820*/  BRA `(.L_x_92) ;  /* 0xffffffa800287947 */ /* 0x000fea000383ffff */
.L_x_96:
[----:B-1----:R-:W-:Y:S07]  /*a830*/  MOV R5, UR21 ;  /* 0x0000001500057c02 */ /* 0x002fee0008000f00 */
.L_x_193:
[----:B-1----:R1:W2:Y:S02]  /*a840*/  SYNCS.PHASECHK.TRANS64.TRYWAIT P0, [R5+URZ+0xa0], R4 ;  /* 0x0000a004050075a7 */ /* 0x0022a400080011ff */
[----:B--2---:R-:W-:Y:S05]  /*a850*/  @!P0 NANOSLEEP.SYNCS 0x989680 ;  /* 0x009896800000895d */ /* 0x004fea0003900000 */
[----:B------:R-:W2:Y:S02]  /*a860*/  @!P0 SYNCS.PHASECHK.TRANS64 P0, [R5+URZ+0xa0], R4 ;  /* 0x0000a004050085a7 */ /* 0x000ea400080010ff */
[----:B--2---:R-:W-:Y:S05]  /*a870*/  @!P0 BRA `(.L_x_193) ;  /* 0xfffffffc00f08947 */ /* 0x004fea000383ffff */
[----:B------:R-:W-:Y:S05]  /*a880*/  BRA `(.L_x_194) ;  /* 0xffffffa800807947 */ /* 0x000fea000383ffff */
.L_x_97:
[----:B------:R-:W-:Y:S07]  /*a890*/  MOV R5, UR21 ;  /* 0x0000001500057c02 */ /* 0x000fee0008000f00 */
.L_x_195:
[----:B-1----:R1:W2:Y:S02]  /*a8a0*/  SYNCS.PHASECHK.TRANS64.TRYWAIT P0, [R5+URZ+0xa8], R4 ;  /* 0x0000a804050075a7 */ /* 0x0022a400080011ff */
[----:B--2---:R-:W-:Y:S05]  /*a8b0*/  @!P0 NANOSLEEP.SYNCS 0x989680 ;  /* 0x009896800000895d */ /* 0x004fea0003900000 */
[----:B------:R-:W2:Y:S02]  /*a8c0*/  @!P0 SYNCS.PHASECHK.TRANS64 P0, [R5+URZ+0xa8], R4 ;  /* 0x0000a804050085a7 */ /* 0x000ea400080010ff */
[----:B--2---:R-:W-:Y:S05]  /*a8d0*/  @!P0 BRA `(.L_x_195) ;  /* 0xfffffffc00f08947 */ /* 0x004fea000383ffff */
[----:B------:R-:W-:Y:S05]  /*a8e0*/  BRA `(.L_x_196) ;  /* 0xffffffa800b87947 */ /* 0x000fea000383ffff */
.L_x_98:
[----:B-1----:R-:W-:Y:S07]  /*a8f0*/  MOV R5, UR21 ;  /* 0x0000001500057c02 */ /* 0x002fee0008000f00 */
.L_x_197:
[----:B-1----:R1:W2:Y:S02]  /*a900*/  SYNCS.PHASECHK.TRANS64.TRYWAIT P0, [R5+URZ+0xb0], R4 ;  /* 0x0000b004050075a7 */ /* 0x0022a400080011ff */
[----:B--2---:R-:W-:Y:S05]  /*a910*/  @!P0 NANOSLEEP.SYNCS 0x989680 ;  /* 0x009896800000895d */ /* 0x004fea0003900000 */
[----:B------:R-:W2:Y:S02]  /*a920*/  @!P0 SYNCS.PHASECHK.TRANS64 P0, [R5+URZ+0xb0], R4 ;  /* 0x0000b004050085a7 */ /* 0x000ea400080010ff */
[----:B--2---:R-:W-:Y:S05]  /*a930*/  @!P0 BRA `(.L_x_197) ;  /* 0xfffffffc00f08947 */ /* 0x004fea000383ffff */
[----:B------:R-:W-:Y:S05]  /*a940*/  BRA `(.L_x_198) ;  /* 0xffffffa800fc7947 */ /* 0x000fea000383ffff */
.L_x_99:
[----:B-1----:R-:W-:Y:S07]  /*a950*/  MOV R5, UR21 ;  /* 0x0000001500057c02 */ /* 0x002fee0008000f00 */
.L_x_199:
[----:B-1----:R1:W2:Y:S02]  /*a960*/  SYNCS.PHASECHK.TRANS64.TRYWAIT P0, [R5+URZ+0xb8], R4 ;  /* 0x0000b804050075a7 */ /* 0x0022a400080011ff */
[----:B--2---:R-:W-:Y:S05]  /*a970*/  @!P0 NANOSLEEP.SYNCS 0x989680 ;  /* 0x009896800000895d */ /* 0x004fea0003900000 */
[----:B------:R-:W2:Y:S02]  /*a980*/  @!P0 SYNCS.PHASECHK.TRANS64 P0, [R5+URZ+0xb8], R4 ;  /* 0x0000b804050085a7 */ /* 0x000ea400080010ff */
[----:B--2---:R-:W-:Y:S05]  /*a990*/  @!P0 BRA `(.L_x_199) ;  /* 0xfffffffc00f08947 */ /* 0x004fea000383ffff */
[----:B------:R-:W-:Y:S05]  /*a9a0*/  BRA `(.L_x_200) ;  /* 0xffffffac00447947 */ /* 0x000fea000383ffff */
.L_x_101:
[----:B------:R-:W-:-:S07]  /*a9b0*/  MOV R0, UR21 ;  /* 0x0000001500007c02 */ /* 0x000fce0008000f00 */
.L_x_201:
[----:B-1----:R1:W2:Y:S02]  /*a9c0*/  SYNCS.PHASECHK.TRANS64.TRYWAIT P0, [R0+URZ+0xa0], R3 ;  /* 0x0000a003000075a7 */ /* 0x0022a400080011ff */
[----:B--2---:R-:W-:Y:S05]  /*a9d0*/  @!P0 NANOSLEEP.SYNCS 0x989680 ;  /* 0x009896800000895d */ /* 0x004fea0003900000 */
[----:B------:R-:W2:Y:S02]  /*a9e0*/  @!P0 SYNCS.PHASECHK.TRANS64 P0, [R0+URZ+0xa0], R3 ;  /* 0x0000a003000085a7 */ /* 0x000ea400080010ff */
[----:B--2---:R-:W-:Y:S05]  /*a9f0*/  @!P0 BRA `(.L_x_201) ;  /* 0xfffffffc00f08947 */ /* 0x004fea000383ffff */
[----:B------:R-:W-:Y:S05]  /*aa00*/  BRA `(.L_x_202) ;  /* 0xffffffac00bc7947 */ /* 0x000fea000383ffff */
.L_x_102:
[----:B-1----:R-:W-:-:S07]  /*aa10*/  MOV R0, UR21 ;  /* 0x0000001500007c02 */ /* 0x002fce0008000f00 */
.L_x_203:
[----:B-1----:R1:W2:Y:S02]  /*aa20*/  SYNCS.PHASECHK.TRANS64.TRYWAIT P0, [R0+URZ+0xa8], R3 ;  /* 0x0000a803000075a7 */ /* 0x0022a400080011ff */
[----:B--2---:R-:W-:Y:S05]  /*aa30*/  @!P0 NANOSLEEP.SYNCS 0x989680 ;  /* 0x009896800000895d */ /* 0x004fea0003900000 */
[----:B------:R-:W2:Y:S02]  /*aa40*/  @!P0 SYNCS.PHASECHK.TRANS64 P0, [R0+URZ+0xa8], R3 ;  /* 0x0000a803000085a7 */ /* 0x000ea400080010ff */
[----:B--2---:R-:W-:Y:S05]  /*aa50*/  @!P0 BRA `(.L_x_203) ;  /* 0xfffffffc00f08947 */ /* 0x004fea000383ffff */
[----:B------:R-:W-:Y:S05]  /*aa60*/  BRA `(.L_x_204) ;  /* 0xffffffac00ac7947 */ /* 0x000fea000383ffff */
.L_x_103:
[----:B-1----:R-:W-:-:S07]  /*aa70*/  MOV R0, UR21 ;  /* 0x0000001500007c02 */ /* 0x002fce0008000f00 */
.L_x_205:
[----:B-1----:R1:W2:Y:S02]  /*aa80*/  SYNCS.PHASECHK.TRANS64.TRYWAIT P0, [R0+URZ+0xb0], R3 ;  /* 0x0000b003000075a7 */ /* 0x0022a400080011ff */
[----:B--2---:R-:W-:Y:S05]  /*aa90*/  @!P0 NANOSLEEP.SYNCS 0x989680 ;  /* 0x009896800000895d */ /* 0x004fea0003900000 */
[----:B------:R-:W2:Y:S02]  /*aaa0*/  @!P0 SYNCS.PHASECHK.TRANS64 P0, [R0+URZ+0xb0], R3 ;  /* 0x0000b003000085a7 */ /* 0x000ea400080010ff */
[----:B--2---:R-:W-:Y:S05]  /*aab0*/  @!P0 BRA `(.L_x_205) ;  /* 0xfffffffc00f08947 */ /* 0x004fea000383ffff */
[----:B------:R-:W-:Y:S05]  /*aac0*/  BRA `(.L_x_206) ;  /* 0xffffffac009c7947 */ /* 0x000fea000383ffff */
.L_x_105:
[----:B-1----:R1:W2:Y:S02]  /*aad0*/  SYNCS.PHASECHK.TRANS64.TRYWAIT P0, [R3+URZ+0xd0], R0 ;  /* 0x0000d000030075a7 */ /* 0x0022a400080011ff */
[----:B--2---:R-:W-:Y:S05]  /*aae0*/  @!P0 NANOSLEEP.SYNCS 0x989680 ;  /* 0x009896800000895d */ /* 0x004fea0003900000 */
[----:B------:R-:W2:Y:S02]  /*aaf0*/  @!P0 SYNCS.PHASECHK.TRANS64 P0, [R3+URZ+0xd0], R0 ;  /* 0x0000d000030085a7 */ /* 0x000ea400080010ff */
[----:B--2---:R-:W-:Y:S05]  /*ab00*/  @!P0 BRA `(.L_x_105) ;  /* 0xfffffffc00f08947 */ /* 0x004fea000383ffff */
[----:B------:R-:W-:Y:S05]  /*ab10*/  BRA `(.L_x_207) ;  /* 0xffffffb0005c7947 */ /* 0x000fea000383ffff */
.L_x_116:
[----:B-1----:R-:W-:Y:S04]  /*ab20*/  MOV R0, UR44 ;  /* 0x0000002c00007c02 */ /* 0x002fe80008000f00 */
[----:B------:R1:W2:Y:S03]  /*ab30*/  SYNCS.PHASECHK.TRANS64.TRYWAIT P1, [R0+URZ+0x80], R5 ;  /* 0x00008005000075a7 */ /* 0x0002a600080211ff */
[----:B--2---:R-:W-:Y:S05]  /*ab40*/  @!P1 NANOSLEEP.SYNCS 0x989680 ;  /* 0x009896800000995d */ /* 0x004fea0003900000 */
[----:B------:R-:W2:Y:S02]  /*ab50*/  @!P1 SYNCS.PHASECHK.TRANS64 P1, [R0+URZ+0x80], R5 ;  /* 0x00008005000095a7 */ /* 0x000ea400080210ff */
[----:B--2---:R-:W-:Y:S05]  /*ab60*/  @!P1 BRA `(.L_x_116) ;  /* 0xfffffffc00ec9947 */ /* 0x004fea000383ffff */
[----:B------:R-:W-:Y:S05]  /*ab70*/  BRA `(.L_x_115) ;  /* 0xffffffbc00c07947 */ /* 0x000fea000383ffff */
.L_x_118:
[----:B-1----:R1:W4:Y:S02]  /*ab80*/  SYNCS.PHASECHK.TRANS64.TRYWAIT P0, [R98+URZ+0xf0], R3 ;  /* 0x0000f003620075a7 */ /* 0x00232400080011ff */
[----:B----4-:R-:W-:Y:S05]  /*ab90*/  @!P0 NANOSLEEP.SYNCS 0x989680 ;  /* 0x009896800000895d */ /* 0x010fea0003900000 */
[----:B------:R-:W4:Y:S02]  /*aba0*/  @!P0 SYNCS.PHASECHK.TRANS64 P0, [R98+URZ+0xf0], R3 ;  /* 0x0000f003620085a7 */ /* 0x000f2400080010ff */
[----:B----4-:R-:W-:Y:S05]  /*abb0*/  @!P0 BRA `(.L_x_118) ;  /* 0xfffffffc00f08947 */ /* 0x010fea000383ffff */
[----:B------:R-:W-:Y:S05]  /*abc0*/  BRA `(.L_x_117) ;  /* 0xffffffbc00e87947 */ /* 0x000fea000383ffff */
.L_x_127:
[----:B---3--:R3:W4:Y:S02]  /*abd0*/  SYNCS.PHASECHK.TRANS64.TRYWAIT P0, [R3+URZ+0x80], R0 ;  /* 0x00008000030075a7 */ /* 0x00872400080011ff */
[----:B----4-:R-:W-:Y:S05]  /*abe0*/  @!P0 NANOSLEEP.SYNCS 0x989680 ;  /* 0x009896800000895d */ /* 0x010fea0003900000 */
[----:B------:R-:W4:Y:S02]  /*abf0*/  @!P0 SYNCS.PHASECHK.TRANS64 P0, [R3+URZ+0x80], R0 ;  /* 0x00008000030085a7 */ /* 0x000f2400080010ff */
[----:B----4-:R-:W-:Y:S05]  /*ac00*/  @!P0 BRA `(.L_x_127) ;  /* 0xfffffffc00f08947 */ /* 0x010fea000383ffff */
[----:B------:R-:W-:Y:S05]  /*ac10*/  BRA `(.L_x_126) ;  /* 0xffffffc800c47947 */ /* 0x000fea000383ffff */
.L_x_135:
[----:B-1----:R1:W4:Y:S02]  /*ac20*/  SYNCS.PHASECHK.TRANS64.TRYWAIT P0, [R62+URZ+0x80], R5 ;  /* 0x000080053e0075a7 */ /* 0x00232400080011ff */
[----:B----4-:R-:W-:Y:S05]  /*ac30*/  @!P0 NANOSLEEP.SYNCS 0x989680 ;  /* 0x009896800000895d */ /* 0x010fea0003900000 */
[----:B------:R-:W4:Y:S02]  /*ac40*/  @!P0 SYNCS.PHASECHK.TRANS64 P0, [R62+URZ+0x80], R5 ;  /* 0x000080053e0085a7 */ /* 0x000f2400080010ff */
[----:B----4-:R-:W-:Y:S05]  /*ac50*/  @!P0 BRA `(.L_x_135) ;  /* 0xfffffffc00f08947 */ /* 0x010fea000383ffff */
[----:B------:R-:W-:Y:S05]  /*ac60*/  BRA `(.L_x_134) ;  /* 0xffffffd400c87947 */ /* 0x000fea000383ffff */
.L_x_143:
[----:B-1----:R1:W4:Y:S02]  /*ac70*/  SYNCS.PHASECHK.TRANS64.TRYWAIT P0, [R61+URZ+0x80], R4 ;  /* 0x000080043d0075a7 */ /* 0x00232400080011ff */
[----:B----4-:R-:W-:Y:S05]  /*ac80*/  @!P0 NANOSLEEP.SYNCS 0x989680 ;  /* 0x009896800000895d */ /* 0x010fea0003900000 */
[----:B------:R-:W4:Y:S02]  /*ac90*/  @!P0 SYNCS.PHASECHK.TRANS64 P0, [R61+URZ+0x80], R4 ;  /* 0x000080043d0085a7 */ /* 0x000f2400080010ff */
[----:B----4-:R-:W-:Y:S05]  /*aca0*/  @!P0 BRA `(.L_x_143) ;  /* 0xfffffffc00f08947 */ /* 0x010fea000383ffff */
[----:B------:R-:W-:Y:S05]  /*acb0*/  BRA `(.L_x_142) ;  /* 0xffffffe000c87947 */ /* 0x000fea000383ffff */
        .weak           $__internal_0_$__cuda_sm10x_tcgen05_guardrail_trap_col_being_dealloced_not_returned_by_alloc
        .type           $__internal_0_$__cuda_sm10x_tcgen05_guardrail_trap_col_being_dealloced_not_returned_by_alloc,@function
        .size           $__internal_0_$__cuda_sm10x_tcgen05_guardrail_trap_col_being_dealloced_not_returned_by_alloc,($__internal_1_$__cuda_sm10x_tcgen05_guardrail_trap_phase_invalid_during_alloc - $__internal_0_$__cuda_sm10x_tcgen05_guardrail_trap_col_being_dealloced_not_returned_by_alloc)
$__internal_0_$__cuda_sm10x_tcgen05_guardrail_trap_col_being_dealloced_not_returned_by_alloc:
[----:B------:R-:W-:Y:S05]  /*acc0*/  BPT.TRAP 0x1 ;  /* 0x000000040000795c */ /* 0x000fea0000300000 */
[----:B------:R-:W-:-:S04]  /*acd0*/  HFMA2 R3, -RZ, RZ, 0, 0 ;  /* 0x00000000ff037431 */ /* 0x000fc800000001ff */
[----:B------:R-:W-:Y:S05]  /*ace0*/  RET.REL.NODEC R2 `(_ZN7cutlass13device_kernelINS_4gemm6kernel13GemmUniversalIN4cute5tupleIJiiiiEEENS1_10collective13CollectiveMmaINS1_35MainloopSm100TmaUmmaWarpSpecializedILi8ELi2ELi4ENS5_IJNS4_1CILi4EEENSA_ILi1EEESC_EEEEENS5_IJNSA_ILi256EEENSA_ILi128EEENSA_ILi64EEEEEENS_10bfloat16_tENS5_IJlSC_lEEESJ_SK_NS4_8TiledMMAINS4_8MMA_AtomIJNS4_26SM100_MMA_F16BF16_2x1SM_SSISJ_SJ_fLi256ELi128ELNS4_4UMMA5MajorE0ELSP_0ELNSO_7ScaleInE0ELSQ_0EEEEEENS4_6LayoutINS5_IJSC_SC_SC_EEENS5_IJNSA_ILi0EEESV_SV_EEEEENS5_IJNS4_10UnderscoreESY_SY_EEEEENS4_18SM100_TMA_2SM_LOADENS4_14ComposedLayoutINS4_7SwizzleILi3ELi4ELi3EEENS4_18smem_ptr_flag_bitsILi16EEENST_INS5_IJNSA_ILi8EEESH_EEENS5_IJSH_SC_EEEEEEEvNS4_8identityENS4_28SM100_TMA_2SM_LOAD_MULTICASTES1B_vS1C_EENS_8epilogue10collective18CollectiveEpilogueINS1F_23Sm100TmaWarpSpecializedILi4ELi2ELi32ELb1ELb0EEEJNS5_IJSG_SG_SH_EEENS5_IJNST_ISG_SC_EENST_INSA_ILi32EEESC_EEEEESJ_SK_SJ_SK_NS1F_6fusion15FusionCallbacksIS1J_NS1P_17LinearCombinationISJ_fSJ_fLNS_15FloatRoundStyleE2EEES1K_S1O_JEEENS4_5SM1004TMEM4LOAD26SM100_TMEM_LOAD_32dp32b32xENS4_13SM90_TMA_LOADENS12_INS13_ILi2ELi4ELi3EEES16_NST_INS5_IJS17_S1M_EEENS5_IJS1M_SC_EEEEEEENS4_39AutoVectorizingCopyWithAssumedAlignmentILi128EEENS4_14SM90_TMA_STOREES24_S26_S26_EEEvvEEEEvNT_6ParamsE) ;  /* 0xffffff5002c47950 */ /* 0x000fea0003c3ffff */
        .weak           $__internal_1_$__cuda_sm10x_tcgen05_guardrail_trap_phase_invalid_during_alloc
        .type           $__internal_1_$__cuda_sm10x_tcgen05_guardrail_trap_phase_invalid_during_alloc,@function
        .size           $__internal_1_$__cuda_sm10x_tcgen05_guardrail_trap_phase_invalid_during_alloc,($__internal_2_$__cuda_sm10x_tcgen05_guardrail_trap_unallocated_columns_being_dealloced - $__internal_1_$__cuda_sm10x_tcgen05_guardrail_trap_phase_invalid_during_alloc)
$__internal_1_$__cuda_sm10x_tcgen05_guardrail_trap_phase_invalid_during_alloc:
[----:B------:R-:W-:Y:S05]  /*acf0*/  BPT.TRAP 0x1 ;  /* 0x000000040000795c */ /* 0x000fea0000300000 */
[----:B------:R-:W-:-:S04]  /*ad00*/  MOV R5, 0x0 ;  /* 0x0000000000057802 */ /* 0x000fc80000000f00 */
[----:B------:R-:W-:Y:S05]  /*ad10*/  RET.REL.NODEC R4 `(_ZN7cutlass13device_kernelINS_4gemm6kernel13GemmUniversalIN4cute5tupleIJiiiiEEENS1_10collective13CollectiveMmaINS1_35MainloopSm100TmaUmmaWarpSpecializedILi8ELi2ELi4ENS5_IJNS4_1CILi4EEENSA_ILi1EEESC_EEEEENS5_IJNSA_ILi256EEENSA_ILi128EEENSA_ILi64EEEEEENS_10bfloat16_tENS5_IJlSC_lEEESJ_SK_NS4_8TiledMMAINS4_8MMA_AtomIJNS4_26SM100_MMA_F16BF16_2x1SM_SSISJ_SJ_fLi256ELi128ELNS4_4UMMA5MajorE0ELSP_0ELNSO_7ScaleInE0ELSQ_0EEEEEENS4_6LayoutINS5_IJSC_SC_SC_EEENS5_IJNSA_ILi0EEESV_SV_EEEEENS5_IJNS4_10UnderscoreESY_SY_EEEEENS4_18SM100_TMA_2SM_LOADENS4_14ComposedLayoutINS4_7SwizzleILi3ELi4ELi3EEENS4_18smem_ptr_flag_bitsILi16EEENST_INS5_IJNSA_ILi8EEESH_EEENS5_IJSH_SC_EEEEEEEvNS4_8identityENS4_28SM100_TMA_2SM_LOAD_MULTICASTES1B_vS1C_EENS_8epilogue10collective18CollectiveEpilogueINS1F_23Sm100TmaWarpSpecializedILi4ELi2ELi32ELb1ELb0EEEJNS5_IJSG_SG_SH_EEENS5_IJNST_ISG_SC_EENST_INSA_ILi32EEESC_EEEEESJ_SK_SJ_SK_NS1F_6fusion15FusionCallbacksIS1J_NS1P_17LinearCombinationISJ_fSJ_fLNS_15FloatRoundStyleE2EEES1K_S1O_JEEENS4_5SM1004TMEM4LOAD26SM100_TMEM_LOAD_32dp32b32xENS4_13SM90_TMA_LOADENS12_INS13_ILi2ELi4ELi3EEES16_NST_INS5_IJS17_S1M_EEENS5_IJS1M_SC_EEEEEEENS4_39AutoVectorizingCopyWithAssumedAlignmentILi128EEENS4_14SM90_TMA_STOREES24_S26_S26_EEEvvEEEEvNT_6ParamsE) ;  /* 0xffffff5004b87950 */ /* 0x000fea0003c3ffff */
        .weak           $__internal_2_$__cuda_sm10x_tcgen05_guardrail_trap_unallocated_columns_being_dealloced
        .type           $__internal_2_$__cuda_sm10x_tcgen05_guardrail_trap_unallocated_columns_being_dealloced,@function
        .size           $__internal_2_$__cuda_sm10x_tcgen05_guardrail_trap_unallocated_columns_being_dealloced,(.L_x_209 - $__internal_2_$__cuda_sm10x_tcgen05_guardrail_trap_unallocated_columns_being_dealloced)
$__internal_2_$__cuda_sm10x_tcgen05_guardrail_trap_unallocated_columns_being_dealloced:
[----:B------:R-:W-:Y:S05]  /*ad20*/  BPT.TRAP 0x1 ;  /* 0x000000040000795c */ /* 0x000fea0000300000 */
[----:B------:R-:W-:-:S04]  /*ad30*/  HFMA2 R3, -RZ, RZ, 0, 0 ;  /* 0x00000000ff037431 */ /* 0x000fc800000001ff */
[----:B------:R-:W-:Y:S05]  /*ad40*/  RET.REL.NODEC R2 `(_ZN7cutlass13device_kernelINS_4gemm6kernel13GemmUniversalIN4cute5tupleIJiiiiEEENS1_10collective13CollectiveMmaINS1_35MainloopSm100TmaUmmaWarpSpecializedILi8ELi2ELi4ENS5_IJNS4_1CILi4EEENSA_ILi1EEESC_EEEEENS5_IJNSA_ILi256EEENSA_ILi128EEENSA_ILi64EEEEEENS_10bfloat16_tENS5_IJlSC_lEEESJ_SK_NS4_8TiledMMAINS4_8MMA_AtomIJNS4_26SM100_MMA_F16BF16_2x1SM_SSISJ_SJ_fLi256ELi128ELNS4_4UMMA5MajorE0ELSP_0ELNSO_7ScaleInE0ELSQ_0EEEEEENS4_6LayoutINS5_IJSC_SC_SC_EEENS5_IJNSA_ILi0EEESV_SV_EEEEENS5_IJNS4_10UnderscoreESY_SY_EEEEENS4_18SM100_TMA_2SM_LOADENS4_14ComposedLayoutINS4_7SwizzleILi3ELi4ELi3EEENS4_18smem_ptr_flag_bitsILi16EEENST_INS5_IJNSA_ILi8EEESH_EEENS5_IJSH_SC_EEEEEEEvNS4_8identityENS4_28SM100_TMA_2SM_LOAD_MULTICASTES1B_vS1C_EENS_8epilogue10collective18CollectiveEpilogueINS1F_23Sm100TmaWarpSpecializedILi4ELi2ELi32ELb1ELb0EEEJNS5_IJSG_SG_SH_EEENS5_IJNST_ISG_SC_EENST_INSA_ILi32EEESC_EEEEESJ_SK_SJ_SK_NS1F_6fusion15FusionCallbacksIS1J_NS1P_17LinearCombinationISJ_fSJ_fLNS_15FloatRoundStyleE2EEES1K_S1O_JEEENS4_5SM1004TMEM4LOAD26SM100_TMEM_LOAD_32dp32b32xENS4_13SM90_TMA_LOADENS12_INS13_ILi2ELi4ELi3EEES16_NST_INS5_IJS17_S1M_EEENS5_IJS1M_SC_EEEEEEENS4_39AutoVectorizingCopyWithAssumedAlignmentILi128EEENS4_14SM90_TMA_STOREES24_S26_S26_EEEvvEEEEvNT_6ParamsE) ;  /* 0xffffff5002ac7950 */ /* 0x000fea0003c3ffff */
.L_x_208:
[----:B------:R-:W-:-:S00]  /*ad50*/  BRA `(.L_x_208) ;  /* 0xfffffffc00fc7947 */ /* 0x000fc0000383ffff */
[----:B------:R-:W-:-:S00]  /*ad60*/  NOP ;  /* 0x0000000000007918 */ /* 0x000fc00000000000 */
        /* <DEDUP_REMOVED lines=9> */
.L_x_209:


//--------------------- .nv.global.init           --------------------------
	.section	.nv.global.init,"aw",@progbits
.nv.global.init:
	.type		$str$27,@object
	.size		$str$27,($str$28 - $str$27)
$str$27:
        /*0000*/ 	.byte	0x28, 0x61, 0x64, 0x64, 0x72, 0x65, 0x73, 0x73, 0x20, 0x26, 0x20, 0x6d, 0x61, 0x73, 0x6b, 0x29
        /*0010*/ 	.byte	0x20, 0x3d, 0x3d, 0x20, 0x30, 0x00
	.type		$str$28,@object
	.size		$str$28,($str$26 - $str$28)
$str$28:
        /*0016*/ 	.byte	0x2f, 0x74, 0x6d, 0x70, 0x2f, 0x63, 0x75, 0x74, 0x6c, 0x61, 0x73, 0x73, 0x5f, 0x73, 0x77, 0x65
        /*0026*/ 	.byte	0x65, 0x70, 0x5f, 0x73, 0x72, 0x63, 0x2f, 0x69, 0x6e, 0x63, 0x6c, 0x75, 0x64, 0x65, 0x2f, 0x63
        /*0036*/ 	.byte	0x75, 0x74, 0x65, 0x2f, 0x70, 0x6f, 0x69, 0x6e, 0x74, 0x65, 0x72, 0x5f, 0x66, 0x6c, 0x61, 0x67
        /*0046*/ 	.byte	0x67, 0x65, 0x64, 0x2e, 0x68, 0x70, 0x70, 0x00
	.type		$str$26,@object
	.size		$str$26,($str$25 - $str$26)
$str$26:
        /*004e*/ 	.byte	0x2f, 0x74, 0x6d, 0x70, 0x2f, 0x63, 0x75, 0x74, 0x6c, 0x61, 0x73, 0x73, 0x5f, 0x73, 0x77, 0x65
        /*005e*/ 	.byte	0x65, 0x70, 0x5f, 0x73, 0x72, 0x63, 0x2f, 0x69, 0x6e, 0x63, 0x6c, 0x75, 0x64, 0x65, 0x2f, 0x63
        /*006e*/ 	.byte	0x75, 0x74, 0x65, 0x2f, 0x61, 0x74, 0x6f, 0x6d, 0x2f, 0x63, 0x6f, 0x70, 0x79, 0x5f, 0x74, 0x72
        /*007e*/ 	.byte	0x61, 0x69, 0x74, 0x73, 0x5f, 0x73, 0x6d, 0x31, 0x30, 0x30, 0x2e, 0x68, 0x70, 0x70, 0x00
	.type		$str$25,@object
	.size		$str$25,(__unnamed_1 - $str$25)
$str$25:
        /*008d*/ 	.byte	0x28, 0x28, 0x75, 0x69, 0x6e, 0x74, 0x33, 0x32, 0x5f, 0x74, 0x28, 0x74, 0x68, 0x72, 0x65, 0x61
        /*009d*/ 	.byte	0x64, 0x49, 0x64, 0x78, 0x2e, 0x78, 0x29, 0x20, 0x2f, 0x20, 0x33, 0x32, 0x29, 0x20, 0x25, 0x20
        /*00ad*/ 	.byte	0x34, 0x29, 0x20, 0x3d, 0x3d, 0x20, 0x28, 0x28, 0x28, 0x74, 0x6d, 0x65, 0x6d, 0x5f, 0x61, 0x64
        /*00bd*/ 	.byte	0x64, 0x72, 0x20, 0x3e, 0x3e, 0x20, 0x31, 0x36, 0x29, 0x20, 0x2f, 0x20, 0x33, 0x32, 0x29, 0x20
        /*00cd*/ 	.byte	0x25, 0x20, 0x34, 0x29, 0x00
	.type		__unnamed_1,@object
	.size		__unnamed_1,(__unnamed_2 - __unnamed_1)
__unnamed_1:
        /*00d2*/ 	.byte	0x61, 0x75, 0x74, 0x6f, 0x20, 0x63, 0x75, 0x74, 0x65, 0x3a, 0x3a, 0x61, 0x73, 0x5f, 0x70, 0x6f
        /* <DEDUP_REMOVED lines=24> */
        /*0262*/ 	.byte	0x34, 0x30, 0x39, 0x36, 0x3e, 0x3e, 0x3e, 0x3e, 0x5d, 0x00
	.type		__unnamed_2,@object
	.size		__unnamed_2,(.L_2 - __unnamed_2)
__unnamed_2:
        /* <DEDUP_REMOVED lines=42> */
        /*050c*/ 	.byte	0x3e, 0x3e, 0x5d, 0x00
.L_2:


//--------------------- .nv.shared._ZN7cutlass13device_kernelINS_4gemm6kernel13GemmUniversalIN4cute5tupleIJiiiiEEENS1_10collective13CollectiveMmaINS1_35MainloopSm100TmaUmmaWarpSpecializedILi8ELi2ELi4ENS5_IJNS4_1CILi4EEENSA_ILi1EEESC_EEEEENS5_IJNSA_ILi256EEENSA_ILi128EEENSA_ILi64EEEEEENS_10bfloat16_tENS5_IJlSC_lEEESJ_SK_NS4_8TiledMMAINS4_8MMA_AtomIJNS4_26SM100_MMA_F16BF16_2x1SM_SSISJ_SJ_fLi256ELi128ELNS4_4UMMA5MajorE0ELSP_0ELNSO_7ScaleInE0ELSQ_0EEEEEENS4_6LayoutINS5_IJSC_SC_SC_EEENS5_IJNSA_ILi0EEESV_SV_EEEEENS5_IJNS4_10UnderscoreESY_SY_EEEEENS4_18SM100_TMA_2SM_LOADENS4_14ComposedLayoutINS4_7SwizzleILi3ELi4ELi3EEENS4_18smem_ptr_flag_bitsILi16EEENST_INS5_IJNSA_ILi8EEESH_EEENS5_IJSH_SC_EEEEEEEvNS4_8identityENS4_28SM100_TMA_2SM_LOAD_MULTICASTES1B_vS1C_EENS_8epilogue10collective18CollectiveEpilogueINS1F_23Sm100TmaWarpSpecializedILi4ELi2ELi32ELb1ELb0EEEJNS5_IJSG_SG_SH_EEENS5_IJNST_ISG_SC_EENST_INSA_ILi32EEESC_EEEEESJ_SK_SJ_SK_NS1F_6fusion15FusionCallbacksIS1J_NS1P_17LinearCombinationISJ_fSJ_fLNS_15FloatRoundStyleE2EEES1K_S1O_JEEENS4_5SM1004TMEM4LOAD26SM100_TMEM_LOAD_32dp32b32xENS4_13SM90_TMA_LOADENS12_INS13_ILi2ELi4ELi3EEES16_NST_INS5_IJS17_S1M_EEENS5_IJS1M_SC_EEEEEEENS4_39AutoVectorizingCopyWithAssumedAlignmentILi128EEENS4_14SM90_TMA_STOREES24_S26_S26_EEEvvEEEEvNT_6ParamsE --------------------------
	.section	.nv.shared._ZN7cutlass13device_kernelINS_4gemm6kernel13GemmUniversalIN4cute5tupleIJiiiiEEENS1_10collective13CollectiveMmaINS1_35MainloopSm100TmaUmmaWarpSpecializedILi8ELi2ELi4ENS5_IJNS4_1CILi4EEENSA_ILi1EEESC_EEEEENS5_IJNSA_ILi256EEENSA_ILi128EEENSA_ILi64EEEEEENS_10bfloat16_tENS5_IJlSC_lEEESJ_SK_NS4_8TiledMMAINS4_8MMA_AtomIJNS4_26SM100_MMA_F16BF16_2x1SM_SSISJ_SJ_fLi256ELi128ELNS4_4UMMA5MajorE0ELSP_0ELNSO_7ScaleInE0ELSQ_0EEEEEENS4_6LayoutINS5_IJSC_SC_SC_EEENS5_IJNSA_ILi0EEESV_SV_EEEEENS5_IJNS4_10UnderscoreESY_SY_EEEEENS4_18SM100_TMA_2SM_LOADENS4_14ComposedLayoutINS4_7SwizzleILi3ELi4ELi3EEENS4_18smem_ptr_flag_bitsILi16EEENST_INS5_IJNSA_ILi8EEESH_EEENS5_IJSH_SC_EEEEEEEvNS4_8identityENS4_28SM100_TMA_2SM_LOAD_MULTICASTES1B_vS1C_EENS_8epilogue10collective18CollectiveEpilogueINS1F_23Sm100TmaWarpSpecializedILi4ELi2ELi32ELb1ELb0EEEJNS5_IJSG_SG_SH_EEENS5_IJNST_ISG_SC_EENST_INSA_ILi32EEESC_EEEEESJ_SK_SJ_SK_NS1F_6fusion15FusionCallbacksIS1J_NS1P_17LinearCombinationISJ_fSJ_fLNS_15FloatRoundStyleE2EEES1K_S1O_JEEENS4_5SM1004TMEM4LOAD26SM100_TMEM_LOAD_32dp32b32xENS4_13SM90_TMA_LOADENS12_INS13_ILi2ELi4ELi3EEES16_NST_INS5_IJS17_S1M_EEENS5_IJS1M_SC_EEEEEEENS4_39AutoVectorizingCopyWithAssumedAlignmentILi128EEENS4_14SM90_TMA_STOREES24_S26_S26_EEEvvEEEEvNT_6ParamsE,"aw",@nobits
	.sectionflags	@""
	.align	16
	.zero		1024


//--------------------- .nv.shared.reserved.0     --------------------------
	.section	.nv.shared.reserved.0,"aw",@nobits
	.weak		__nv_reservedSMEM_offset_0_alias
	.size		__nv_reservedSMEM_offset_0_alias, 0, 64
	.other		__nv_reservedSMEM_offset_0_alias,@"STO_CUDA_RESERVED_SHARED STV_DEFAULT"
__nv_reservedSMEM_offset_0_alias:
	.zero		0
.nv.shared.reserved.0:
	.zero		64
	.weak		__nv_reservedSMEM_tcgen05_partition
	.type		__nv_reservedSMEM_tcgen05_partition,@object
	.size		__nv_reservedSMEM_tcgen05_partition,(.L_0 - __nv_reservedSMEM_tcgen05_partition)
__nv_reservedSMEM_tcgen05_partition:
	.zero		32
.L_0:


//--------------------- .nv.global                --------------------------
	.section	.nv.global,"aw",@nobits
.nv.global:
	.type		_ZN40_INTERNAL_ae6344f4_4_k_cu_1700eb72_155034cute1_E,@object
	.size		_ZN40_INTERNAL_ae6344f4_4_k_cu_1700eb72_155034cute1_E,(_ZN40_INTERNAL_ae6344f4_4_k_cu_1700eb72_155034cuda3std3__45__cpo6cbeginE - _ZN40_INTERNAL_ae6344f4_4_k_cu_1700eb72_155034cute1_E)
_ZN40_INTERNAL_ae6344f4_4_k_cu_1700eb72_155034cute1_E:
	.zero		1
	.type		_ZN40_INTERNAL_ae6344f4_4_k_cu_1700eb72_155034cuda3std3__45__cpo6cbeginE,@object
	.size		_ZN40_INTERNAL_ae6344f4_4_k_cu_1700eb72_155034cuda3std3__45__cpo6cbeginE,(_ZN40_INTERNAL_ae6344f4_4_k_cu_1700eb72_155034cuda3std3__48in_placeE - _ZN40_INTERNAL_ae6344f4_4_k_cu_1700eb72_155034cuda3std3__45__cpo6cbeginE)
_ZN40_INTERNAL_ae6344f4_4_k_cu_1700eb72_155034cuda3std3__45__cpo6cbeginE:
	.zero		1
	.type		_ZN40_INTERNAL_ae6344f4_4_k_cu_1700eb72_155034cuda3std3__48in_placeE,@object
	.size		_ZN40_INTERNAL_ae6344f4_4_k_cu_1700eb72_155034cuda3std3__48in_placeE,(_ZN40_INTERNAL_ae6344f4_4_k_cu_1700eb72_155034cuda3std6ranges3__45__cpo9iter_moveE - _ZN40_INTERNAL_ae6344f4_4_k_cu_1700eb72_155034cuda3std3__48in_placeE)
_ZN40_INTERNAL_ae6344f4_4_k_cu_1700eb72_155034cuda3std3__48in_placeE:
	.zero		1
	.type		_ZN40_INTERNAL_ae6344f4_4_k_cu_1700eb72_155034cuda3std6ranges3__45__cpo9iter_moveE,@object
	.size		_ZN40_INTERNAL_ae6344f4_4_k_cu_1700eb72_155034cuda3std6ranges3__45__cpo9iter_moveE,(_ZN40_INTERNAL_ae6344f4_4_k_cu_1700eb72_155034cuda3std3__45__cpo5beginE - _ZN40_INTERNAL_ae6344f4_4_k_cu_1700eb72_155034cuda3std6ranges3__45__cpo9iter_moveE)
_ZN40_INTERNAL_ae6344f4_4_k_cu_1700eb72_155034cuda3std6ranges3__45__cpo9iter_moveE:
	.zero		1
	.type		_ZN40_INTERNAL_ae6344f4_4_k_cu_1700eb72_155034cuda3std3__45__cpo5beginE,@object
	.size		_ZN40_INTERNAL_ae6344f4_4_k_cu_1700eb72_155034cuda3std3__45__cpo5beginE,(_ZN40_INTERNAL_ae6344f4_4_k_cu_1700eb72_155034cuda3std3__442_GLOBAL__N__ae6344f4_4_k_cu_1700eb72_155036ignoreE - _ZN40_INTERNAL_ae6344f4_4_k_cu_1700eb72_155034cuda3std3__45__cpo5beginE)
_ZN40_INTERNAL_ae6344f4_4_k_cu_1700eb72_155034cuda3std3__45__cpo5beginE:
	.zero		1
	.type		_ZN40_INTERNAL_ae6344f4_4_k_cu_1700eb72_155034cuda3std3__442_GLOBAL__N__ae6344f4_4_k_cu_1700eb72_155036ignoreE,@object
	.size		_ZN40_INTERNAL_ae6344f4_4_k_cu_1700eb72_155034cuda3std3__442_GLOBAL__N__ae6344f4_4_k_cu_1700eb72_155036ignoreE,(_ZN40_INTERNAL_ae6344f4_4_k_cu_1700eb72_155034cute7productE - _ZN40_INTERNAL_ae6344f4_4_k_cu_1700eb72_155034cuda3std3__442_GLOBAL__N__ae6344f4_4_k_cu_1700eb72_155036ignoreE)
_ZN40_INTERNAL_ae6344f4_4_k_cu_1700eb72_155034cuda3std3__442_GLOBAL__N__ae6344f4_4_k_cu_1700eb72_155036ignoreE:
	.zero		1
	.type		_ZN40_INTERNAL_ae6344f4_4_k_cu_1700eb72_155034cute7productE,@object
	.size		_ZN40_INTERNAL_ae6344f4_4_k_cu_1700eb72_155034cute7productE,(_ZN40_INTERNAL_ae6344f4_4_k_cu_1700eb72_155034cuda3std3__45__cpo3endE - _ZN40_INTERNAL_ae6344f4_4_k_cu_1700eb72_155034cute7productE)
_ZN40_INTERNAL_ae6344f4_4_k_cu_1700eb72_155034cute7productE:
	.zero		1
	.type		_ZN40_INTERNAL_ae6344f4_4_k_cu_1700eb72_155034cuda3std3__45__cpo3endE,@object
	.size		_ZN40_INTERNAL_ae6344f4_4_k_cu_1700eb72_155034cuda3std3__45__cpo3endE,(_ZN40_INTERNAL_ae6344f4_4_k_cu_1700eb72_155034cuda3std3__419piecewise_constructE - _ZN40_INTERNAL_ae6344f4_4_k_cu_1700eb72_155034cuda3std3__45__cpo3endE)
_ZN40_INTERNAL_ae6344f4_4_k_cu_1700eb72_155034cuda3std3__45__cpo3endE:
	.zero		1
	.type		_ZN40_INTERNAL_ae6344f4_4_k_cu_1700eb72_155034cuda3std3__419piecewise_constructE,@object
	.size		_ZN40_INTERNAL_ae6344f4_4_k_cu_1700eb72_155034cuda3std3__419piecewise_constructE,(_ZN40_INTERNAL_ae6344f4_4_k_cu_1700eb72_155034cuda3std3__45__cpo4cendE - _ZN40_INTERNAL_ae6344f4_4_k_cu_1700eb72_155034cuda3std3__419piecewise_constructE)
_ZN40_INTERNAL_ae6344f4_4_k_cu_1700eb72_155034cuda3std3__419piecewise_constructE:
	.zero		1
	.type		_ZN40_INTERNAL_ae6344f4_4_k_cu_1700eb72_155034cuda3std3__45__cpo4cendE,@object
	.size		_ZN40_INTERNAL_ae6344f4_4_k_cu_1700eb72_155034cuda3std3__45__cpo4cendE,(_ZN40_INTERNAL_ae6344f4_4_k_cu_1700eb72_155034cuda3std6ranges3__45__cpo4swapE - _ZN40_INTERNAL_ae6344f4_4_k_cu_1700eb72_155034cuda3std3__45__cpo4cendE)
_ZN40_INTERNAL_ae6344f4_4_k_cu_1700eb72_155034cuda3std3__45__cpo4cendE:
	.zero		1
	.type		_ZN40_INTERNAL_ae6344f4_4_k_cu_1700eb72_155034cuda3std6ranges3__45__cpo4swapE,@object
	.size		_ZN40_INTERNAL_ae6344f4_4_k_cu_1700eb72_155034cuda3std6ranges3__45__cpo4swapE,(.L_10 - _ZN40_INTERNAL_ae6344f4_4_k_cu_1700eb72_155034cuda3std6ranges3__45__cpo4swapE)
_ZN40_INTERNAL_ae6344f4_4_k_cu_1700eb72_155034cuda3std6ranges3__45__cpo4swapE:
	.zero		1
.L_10:


//--------------------- .nv.constant0._ZN7cutlass13device_kernelINS_4gemm6kernel13GemmUniversalIN4cute5tupleIJiiiiEEENS1_10collective13CollectiveMmaINS1_35MainloopSm100TmaUmmaWarpSpecializedILi8ELi2ELi4ENS5_IJNS4_1CILi4EEENSA_ILi1EEESC_EEEEENS5_IJNSA_ILi256EEENSA_ILi128EEENSA_ILi64EEEEEENS_10bfloat16_tENS5_IJlSC_lEEESJ_SK_NS4_8TiledMMAINS4_8MMA_AtomIJNS4_26SM100_MMA_F16BF16_2x1SM_SSISJ_SJ_fLi256ELi128ELNS4_4UMMA5MajorE0ELSP_0ELNSO_7ScaleInE0ELSQ_0EEEEEENS4_6LayoutINS5_IJSC_SC_SC_EEENS5_IJNSA_ILi0EEESV_SV_EEEEENS5_IJNS4_10UnderscoreESY_SY_EEEEENS4_18SM100_TMA_2SM_LOADENS4_14ComposedLayoutINS4_7SwizzleILi3ELi4ELi3EEENS4_18smem_ptr_flag_bitsILi16EEENST_INS5_IJNSA_ILi8EEESH_EEENS5_IJSH_SC_EEEEEEEvNS4_8identityENS4_28SM100_TMA_2SM_LOAD_MULTICASTES1B_vS1C_EENS_8epilogue10collective18CollectiveEpilogueINS1F_23Sm100TmaWarpSpecializedILi4ELi2ELi32ELb1ELb0EEEJNS5_IJSG_SG_SH_EEENS5_IJNST_ISG_SC_EENST_INSA_ILi32EEESC_EEEEESJ_SK_SJ_SK_NS1F_6fusion15FusionCallbacksIS1J_NS1P_17LinearCombinationISJ_fSJ_fLNS_15FloatRoundStyleE2EEES1K_S1O_JEEENS4_5SM1004TMEM4LOAD26SM100_TMEM_LOAD_32dp32b32xENS4_13SM90_TMA_LOADENS12_INS13_ILi2ELi4ELi3EEES16_NST_INS5_IJS17_S1M_EEENS5_IJS1M_SC_EEEEEEENS4_39AutoVectorizingCopyWithAssumedAlignmentILi128EEENS4_14SM90_TMA_STOREES24_S26_S26_EEEvvEEEEvNT_6ParamsE --------------------------
	.section	.nv.constant0._ZN7cutlass13device_kernelINS_4gemm6kernel13GemmUniversalIN4cute5tupleIJiiiiEEENS1_10collective13CollectiveMmaINS1_35MainloopSm100TmaUmmaWarpSpecializedILi8ELi2ELi4ENS5_IJNS4_1CILi4EEENSA_ILi1EEESC_EEEEENS5_IJNSA_ILi256EEENSA_ILi128EEENSA_ILi64EEEEEENS_10bfloat16_tENS5_IJlSC_lEEESJ_SK_NS4_8TiledMMAINS4_8MMA_AtomIJNS4_26SM100_MMA_F16BF16_2x1SM_SSISJ_SJ_fLi256ELi128ELNS4_4UMMA5MajorE0ELSP_0ELNSO_7ScaleInE0ELSQ_0EEEEEENS4_6LayoutINS5_IJSC_SC_SC_EEENS5_IJNSA_ILi0EEESV_SV_EEEEENS5_IJNS4_10UnderscoreESY_SY_EEEEENS4_18SM100_TMA_2SM_LOADENS4_14ComposedLayoutINS4_7SwizzleILi3ELi4ELi3EEENS4_18smem_ptr_flag_bitsILi16EEENST_INS5_IJNSA_ILi8EEESH_EEENS5_IJSH_SC_EEEEEEEvNS4_8identityENS4_28SM100_TMA_2SM_LOAD_MULTICASTES1B_vS1C_EENS_8epilogue10collective18CollectiveEpilogueINS1F_23Sm100TmaWarpSpecializedILi4ELi2ELi32ELb1ELb0EEEJNS5_IJSG_SG_SH_EEENS5_IJNST_ISG_SC_EENST_INSA_ILi32EEESC_EEEEESJ_SK_SJ_SK_NS1F_6fusion15FusionCallbacksIS1J_NS1P_17LinearCombinationISJ_fSJ_fLNS_15FloatRoundStyleE2EEES1K_S1O_JEEENS4_5SM1004TMEM4LOAD26SM100_TMEM_LOAD_32dp32b32xENS4_13SM90_TMA_LOADENS12_INS13_ILi2ELi4ELi3EEES16_NST_INS5_IJS17_S1M_EEENS5_IJS1M_SC_EEEEEEENS4_39AutoVectorizingCopyWithAssumedAlignmentILi128EEENS4_14SM90_TMA_STOREES24_S26_S26_EEEvvEEEEvNT_6ParamsE,"a",@progbits
	.sectionflags	@""
	.align	4
.nv.constant0._ZN7cutlass13device_kernelINS_4gemm6kernel13GemmUniversalIN4cute5tupleIJiiiiEEENS1_10collective13CollectiveMmaINS1_35MainloopSm100TmaUmmaWarpSpecializedILi8ELi2ELi4ENS5_IJNS4_1CILi4EEENSA_ILi1EEESC_EEEEENS5_IJNSA_ILi256EEENSA_ILi128EEENSA_ILi64EEEEEENS_10bfloat16_tENS5_IJlSC_lEEESJ_SK_NS4_8TiledMMAINS4_8MMA_AtomIJNS4_26SM100_MMA_F16BF16_2x1SM_SSISJ_SJ_fLi256ELi128ELNS4_4UMMA5MajorE0ELSP_0ELNSO_7ScaleInE0ELSQ_0EEEEEENS4_6LayoutINS5_IJSC_SC_SC_EEENS5_IJNSA_ILi0EEESV_SV_EEEEENS5_IJNS4_10UnderscoreESY_SY_EEEEENS4_18SM100_TMA_2SM_LOADENS4_14ComposedLayoutINS4_7SwizzleILi3ELi4ELi3EEENS4_18smem_ptr_flag_bitsILi16EEENST_INS5_IJNSA_ILi8EEESH_EEENS5_IJSH_SC_EEEEEEEvNS4_8identityENS4_28SM100_TMA_2SM_LOAD_MULTICASTES1B_vS1C_EENS_8epilogue10collective18CollectiveEpilogueINS1F_23Sm100TmaWarpSpecializedILi4ELi2ELi32ELb1ELb0EEEJNS5_IJSG_SG_SH_EEENS5_IJNST_ISG_SC_EENST_INSA_ILi32EEESC_EEEEESJ_SK_SJ_SK_NS1F_6fusion15FusionCallbacksIS1J_NS1P_17LinearCombinationISJ_fSJ_fLNS_15FloatRoundStyleE2EEES1K_S1O_JEEENS4_5SM1004TMEM4LOAD26SM100_TMEM_LOAD_32dp32b32xENS4_13SM90_TMA_LOADENS12_INS13_ILi2ELi4ELi3EEES16_NST_INS5_IJS17_S1M_EEENS5_IJS1M_SC_EEEEEEENS4_39AutoVectorizingCopyWithAssumedAlignmentILi128EEENS4_14SM90_TMA_STOREES24_S26_S26_EEEvvEEEEvNT_6ParamsE:
	.zero		2944


//--------------------- SYMBOLS --------------------------

	.type		.nv.reservedSmem.offset0,@object
	.size		.nv.reservedSmem.offset0,0x4
	.type		.nv.reservedSmem.cap,@object
	.size		.nv.reservedSmem.cap,0x4
	.type		__assertfail,@function
